//
// Generated by NVIDIA NVVM Compiler
//
// Compiler Build ID: CL-36424714
// Cuda compilation tools, release 13.0, V13.0.88
// Based on NVVM 20.0.0
//

.version 9.0
.target sm_100
.address_size 64

	// .globl	_Z11computeSumsPfS_mmiiiii
.func  (.param .b64 func_retval0) __internal_accurate_pow
(
	.param .b64 __internal_accurate_pow_param_0
)
;
.extern .shared .align 16 .b8 chunk[];

.visible .entry _Z11computeSumsPfS_mmiiiii(
	.param .u64 .ptr .align 1 _Z11computeSumsPfS_mmiiiii_param_0,
	.param .u64 .ptr .align 1 _Z11computeSumsPfS_mmiiiii_param_1,
	.param .u64 _Z11computeSumsPfS_mmiiiii_param_2,
	.param .u64 _Z11computeSumsPfS_mmiiiii_param_3,
	.param .u32 _Z11computeSumsPfS_mmiiiii_param_4,
	.param .u32 _Z11computeSumsPfS_mmiiiii_param_5,
	.param .u32 _Z11computeSumsPfS_mmiiiii_param_6,
	.param .u32 _Z11computeSumsPfS_mmiiiii_param_7,
	.param .u32 _Z11computeSumsPfS_mmiiiii_param_8
)
{
	.reg .pred 	%p<31>;
	.reg .b32 	%r<187>;
	.reg .b32 	%f<50>;
	.reg .b64 	%rd<108>;

	ld.param.u64 	%rd3, [_Z11computeSumsPfS_mmiiiii_param_0];
	ld.param.u64 	%rd5, [_Z11computeSumsPfS_mmiiiii_param_2];
	ld.param.u32 	%r70, [_Z11computeSumsPfS_mmiiiii_param_4];
	ld.param.u32 	%r74, [_Z11computeSumsPfS_mmiiiii_param_5];
	ld.param.u32 	%r71, [_Z11computeSumsPfS_mmiiiii_param_6];
	ld.param.u32 	%r72, [_Z11computeSumsPfS_mmiiiii_param_7];
	ld.param.u32 	%r73, [_Z11computeSumsPfS_mmiiiii_param_8];
	mov.u32 	%r1, %ctaid.x;
	setp.ne.s32 	%p1, %r74, 0;
	@%p1 bra 	$L__BB0_2;
	mov.u32 	%r78, %tid.x;
	mad.lo.s32 	%r164, %r72, %r78, %r73;
	bra.uni 	$L__BB0_3;
$L__BB0_2:
	mov.u32 	%r75, %tid.x;
	mov.u32 	%r76, %ctaid.y;
	mad.lo.s32 	%r77, %r71, %r76, %r75;
	mul.lo.s32 	%r164, %r77, %r72;
$L__BB0_3:
	mov.u32 	%r79, %tid.x;
	mul.lo.s32 	%r5, %r72, %r79;
	setp.lt.s32 	%p2, %r72, 1;
	@%p2 bra 	$L__BB0_16;
	cvta.to.global.u64 	%rd7, %rd3;
	mul.wide.u32 	%rd8, %r1, 4;
	add.s64 	%rd1, %rd7, %rd8;
	and.b32  	%r6, %r72, 15;
	setp.lt.u32 	%p3, %r72, 16;
	mov.b32 	%r167, 0;
	@%p3 bra 	$L__BB0_7;
	and.b32  	%r167, %r72, 2147483632;
	mov.b32 	%r165, 0;
	mov.u32 	%r85, chunk;
$L__BB0_6:
	.pragma "nounroll";
	add.s32 	%r82, %r165, %r164;
	cvt.s64.s32 	%rd9, %r82;
	mad.lo.s64 	%rd10, %rd5, %rd9, %rd1;
	ld.global.f32 	%f4, [%rd10];
	add.s32 	%r83, %r165, %r5;
	shl.b32 	%r84, %r83, 2;
	add.s32 	%r86, %r85, %r84;
	st.shared.f32 	[%r86], %f4;
	add.s32 	%r87, %r82, 1;
	cvt.s64.s32 	%rd11, %r87;
	mad.lo.s64 	%rd12, %rd5, %rd11, %rd1;
	ld.global.f32 	%f5, [%rd12];
	st.shared.f32 	[%r86+4], %f5;
	add.s32 	%r88, %r82, 2;
	cvt.s64.s32 	%rd13, %r88;
	mad.lo.s64 	%rd14, %rd5, %rd13, %rd1;
	ld.global.f32 	%f6, [%rd14];
	st.shared.f32 	[%r86+8], %f6;
	add.s32 	%r89, %r82, 3;
	cvt.s64.s32 	%rd15, %r89;
	mad.lo.s64 	%rd16, %rd5, %rd15, %rd1;
	ld.global.f32 	%f7, [%rd16];
	st.shared.f32 	[%r86+12], %f7;
	add.s32 	%r90, %r82, 4;
	cvt.s64.s32 	%rd17, %r90;
	mad.lo.s64 	%rd18, %rd5, %rd17, %rd1;
	ld.global.f32 	%f8, [%rd18];
	st.shared.f32 	[%r86+16], %f8;
	add.s32 	%r91, %r82, 5;
	cvt.s64.s32 	%rd19, %r91;
	mad.lo.s64 	%rd20, %rd5, %rd19, %rd1;
	ld.global.f32 	%f9, [%rd20];
	st.shared.f32 	[%r86+20], %f9;
	add.s32 	%r92, %r82, 6;
	cvt.s64.s32 	%rd21, %r92;
	mad.lo.s64 	%rd22, %rd5, %rd21, %rd1;
	ld.global.f32 	%f10, [%rd22];
	st.shared.f32 	[%r86+24], %f10;
	add.s32 	%r93, %r82, 7;
	cvt.s64.s32 	%rd23, %r93;
	mad.lo.s64 	%rd24, %rd5, %rd23, %rd1;
	ld.global.f32 	%f11, [%rd24];
	st.shared.f32 	[%r86+28], %f11;
	add.s32 	%r94, %r82, 8;
	cvt.s64.s32 	%rd25, %r94;
	mad.lo.s64 	%rd26, %rd5, %rd25, %rd1;
	ld.global.f32 	%f12, [%rd26];
	st.shared.f32 	[%r86+32], %f12;
	add.s32 	%r95, %r82, 9;
	cvt.s64.s32 	%rd27, %r95;
	mad.lo.s64 	%rd28, %rd5, %rd27, %rd1;
	ld.global.f32 	%f13, [%rd28];
	st.shared.f32 	[%r86+36], %f13;
	add.s32 	%r96, %r82, 10;
	cvt.s64.s32 	%rd29, %r96;
	mad.lo.s64 	%rd30, %rd5, %rd29, %rd1;
	ld.global.f32 	%f14, [%rd30];
	st.shared.f32 	[%r86+40], %f14;
	add.s32 	%r97, %r82, 11;
	cvt.s64.s32 	%rd31, %r97;
	mad.lo.s64 	%rd32, %rd5, %rd31, %rd1;
	ld.global.f32 	%f15, [%rd32];
	st.shared.f32 	[%r86+44], %f15;
	add.s32 	%r98, %r82, 12;
	cvt.s64.s32 	%rd33, %r98;
	mad.lo.s64 	%rd34, %rd5, %rd33, %rd1;
	ld.global.f32 	%f16, [%rd34];
	st.shared.f32 	[%r86+48], %f16;
	add.s32 	%r99, %r82, 13;
	cvt.s64.s32 	%rd35, %r99;
	mad.lo.s64 	%rd36, %rd5, %rd35, %rd1;
	ld.global.f32 	%f17, [%rd36];
	st.shared.f32 	[%r86+52], %f17;
	add.s32 	%r100, %r82, 14;
	cvt.s64.s32 	%rd37, %r100;
	mad.lo.s64 	%rd38, %rd5, %rd37, %rd1;
	ld.global.f32 	%f18, [%rd38];
	st.shared.f32 	[%r86+56], %f18;
	add.s32 	%r101, %r82, 15;
	cvt.s64.s32 	%rd39, %r101;
	mad.lo.s64 	%rd40, %rd5, %rd39, %rd1;
	ld.global.f32 	%f19, [%rd40];
	st.shared.f32 	[%r86+60], %f19;
	add.s32 	%r165, %r165, 16;
	setp.ne.s32 	%p4, %r165, %r167;
	@%p4 bra 	$L__BB0_6;
$L__BB0_7:
	setp.eq.s32 	%p5, %r6, 0;
	@%p5 bra 	$L__BB0_16;
	and.b32  	%r11, %r72, 7;
	setp.lt.u32 	%p6, %r6, 8;
	@%p6 bra 	$L__BB0_10;
	add.s32 	%r102, %r167, %r164;
	cvt.s64.s32 	%rd41, %r102;
	mad.lo.s64 	%rd42, %rd5, %rd41, %rd1;
	ld.global.f32 	%f20, [%rd42];
	add.s32 	%r103, %r167, %r5;
	shl.b32 	%r104, %r103, 2;
	mov.u32 	%r105, chunk;
	add.s32 	%r106, %r105, %r104;
	st.shared.f32 	[%r106], %f20;
	add.s32 	%r107, %r102, 1;
	cvt.s64.s32 	%rd43, %r107;
	mad.lo.s64 	%rd44, %rd5, %rd43, %rd1;
	ld.global.f32 	%f21, [%rd44];
	st.shared.f32 	[%r106+4], %f21;
	add.s32 	%r108, %r102, 2;
	cvt.s64.s32 	%rd45, %r108;
	mad.lo.s64 	%rd46, %rd5, %rd45, %rd1;
	ld.global.f32 	%f22, [%rd46];
	st.shared.f32 	[%r106+8], %f22;
	add.s32 	%r109, %r102, 3;
	cvt.s64.s32 	%rd47, %r109;
	mad.lo.s64 	%rd48, %rd5, %rd47, %rd1;
	ld.global.f32 	%f23, [%rd48];
	st.shared.f32 	[%r106+12], %f23;
	add.s32 	%r110, %r102, 4;
	cvt.s64.s32 	%rd49, %r110;
	mad.lo.s64 	%rd50, %rd5, %rd49, %rd1;
	ld.global.f32 	%f24, [%rd50];
	st.shared.f32 	[%r106+16], %f24;
	add.s32 	%r111, %r102, 5;
	cvt.s64.s32 	%rd51, %r111;
	mad.lo.s64 	%rd52, %rd5, %rd51, %rd1;
	ld.global.f32 	%f25, [%rd52];
	st.shared.f32 	[%r106+20], %f25;
	add.s32 	%r112, %r102, 6;
	cvt.s64.s32 	%rd53, %r112;
	mad.lo.s64 	%rd54, %rd5, %rd53, %rd1;
	ld.global.f32 	%f26, [%rd54];
	st.shared.f32 	[%r106+24], %f26;
	add.s32 	%r113, %r102, 7;
	cvt.s64.s32 	%rd55, %r113;
	mad.lo.s64 	%rd56, %rd5, %rd55, %rd1;
	ld.global.f32 	%f27, [%rd56];
	st.shared.f32 	[%r106+28], %f27;
	add.s32 	%r167, %r167, 8;
$L__BB0_10:
	setp.eq.s32 	%p7, %r11, 0;
	@%p7 bra 	$L__BB0_16;
	and.b32  	%r14, %r72, 3;
	setp.lt.u32 	%p8, %r11, 4;
	@%p8 bra 	$L__BB0_13;
	add.s32 	%r114, %r167, %r164;
	cvt.s64.s32 	%rd57, %r114;
	mad.lo.s64 	%rd58, %rd5, %rd57, %rd1;
	ld.global.f32 	%f28, [%rd58];
	add.s32 	%r115, %r167, %r5;
	shl.b32 	%r116, %r115, 2;
	mov.u32 	%r117, chunk;
	add.s32 	%r118, %r117, %r116;
	st.shared.f32 	[%r118], %f28;
	add.s32 	%r119, %r114, 1;
	cvt.s64.s32 	%rd59, %r119;
	mad.lo.s64 	%rd60, %rd5, %rd59, %rd1;
	ld.global.f32 	%f29, [%rd60];
	st.shared.f32 	[%r118+4], %f29;
	add.s32 	%r120, %r114, 2;
	cvt.s64.s32 	%rd61, %r120;
	mad.lo.s64 	%rd62, %rd5, %rd61, %rd1;
	ld.global.f32 	%f30, [%rd62];
	st.shared.f32 	[%r118+8], %f30;
	add.s32 	%r121, %r114, 3;
	cvt.s64.s32 	%rd63, %r121;
	mad.lo.s64 	%rd64, %rd5, %rd63, %rd1;
	ld.global.f32 	%f31, [%rd64];
	st.shared.f32 	[%r118+12], %f31;
	add.s32 	%r167, %r167, 4;
$L__BB0_13:
	setp.eq.s32 	%p9, %r14, 0;
	@%p9 bra 	$L__BB0_16;
	mov.b32 	%r170, 0;
	mov.u32 	%r126, chunk;
$L__BB0_15:
	.pragma "nounroll";
	add.s32 	%r123, %r167, %r164;
	cvt.s64.s32 	%rd65, %r123;
	mad.lo.s64 	%rd66, %rd5, %rd65, %rd1;
	ld.global.f32 	%f32, [%rd66];
	add.s32 	%r124, %r167, %r5;
	shl.b32 	%r125, %r124, 2;
	add.s32 	%r127, %r126, %r125;
	st.shared.f32 	[%r127], %f32;
	add.s32 	%r167, %r167, 1;
	add.s32 	%r170, %r170, 1;
	setp.ne.s32 	%p10, %r170, %r14;
	@%p10 bra 	$L__BB0_15;
$L__BB0_16:
	add.s32 	%r128, %r70, -1;
	setp.ge.s32 	%p11, %r164, %r128;
	setp.lt.s32 	%p12, %r70, 2;
	or.pred  	%p13, %p11, %p12;
	@%p13 bra 	$L__BB0_23;
	mul.lo.s32 	%r21, %r72, %r71;
	shl.b32 	%r130, %r5, 2;
	mov.u32 	%r131, chunk;
	add.s32 	%r22, %r131, %r130;
	mov.b32 	%r171, 1;
$L__BB0_18:
	mul.lo.s32 	%r24, %r171, %r72;
	rem.s32 	%r132, %r5, %r24;
	setp.ne.s32 	%p14, %r132, 0;
	@%p14 bra 	$L__BB0_23;
	add.s32 	%r173, %r5, %r171;
	setp.ge.s32 	%p15, %r171, %r24;
	setp.ge.s32 	%p16, %r173, %r21;
	or.pred  	%p17, %p15, %p16;
	setp.ge.s32 	%p18, %r173, %r70;
	or.pred  	%p19, %p18, %p17;
	@%p19 bra 	$L__BB0_22;
	add.s32 	%r133, %r24, %r5;
	min.s32 	%r134, %r133, %r21;
	min.s32 	%r26, %r70, %r134;
	ld.shared.f32 	%f49, [%r22];
	shl.b32 	%r135, %r173, 2;
	add.s32 	%r172, %r131, %r135;
	shl.b32 	%r28, %r171, 2;
$L__BB0_21:
	ld.shared.f32 	%f33, [%r172];
	add.f32 	%f49, %f33, %f49;
	st.shared.f32 	[%r22], %f49;
	add.s32 	%r173, %r173, %r171;
	add.s32 	%r172, %r172, %r28;
	setp.lt.s32 	%p20, %r173, %r26;
	@%p20 bra 	$L__BB0_21;
$L__BB0_22:
	bar.sync 	0;
	setp.lt.s32 	%p21, %r24, %r70;
	mov.u32 	%r171, %r24;
	@%p21 bra 	$L__BB0_18;
$L__BB0_23:
	setp.lt.s32 	%p22, %r72, 1;
	@%p22 bra 	$L__BB0_35;
	setp.lt.u32 	%p23, %r72, 8;
	mov.b32 	%r185, 0;
	@%p23 bra 	$L__BB0_27;
	and.b32  	%r138, %r72, 2147483640;
	neg.s32 	%r183, %r138;
	add.s32 	%r181, %r164, 7;
	add.s32 	%r180, %r164, 6;
	add.s32 	%r179, %r164, 5;
	add.s32 	%r178, %r164, 4;
	add.s32 	%r177, %r164, 3;
	add.s32 	%r176, %r164, 2;
	shl.b32 	%r139, %r5, 2;
	mov.u32 	%r140, chunk;
	add.s32 	%r141, %r139, %r140;
	add.s32 	%r175, %r141, 16;
	add.s32 	%r174, %r164, 1;
	mov.u32 	%r182, %r164;
$L__BB0_26:
	.pragma "nounroll";
	ld.param.u64 	%rd104, [_Z11computeSumsPfS_mmiiiii_param_3];
	ld.param.u64 	%rd102, [_Z11computeSumsPfS_mmiiiii_param_1];
	and.b32  	%r185, %r72, 2147483640;
	cvt.s64.s32 	%rd67, %r182;
	cvt.s64.s32 	%rd68, %r181;
	cvt.s64.s32 	%rd69, %r180;
	cvt.s64.s32 	%rd70, %r179;
	cvt.s64.s32 	%rd71, %r178;
	cvt.s64.s32 	%rd72, %r177;
	cvt.s64.s32 	%rd73, %r176;
	cvt.s64.s32 	%rd74, %r174;
	ld.shared.f32 	%f34, [%r175+-16];
	cvta.to.global.u64 	%rd75, %rd102;
	mov.u32 	%r142, %ctaid.x;
	mul.wide.u32 	%rd76, %r142, 4;
	add.s64 	%rd77, %rd75, %rd76;
	mad.lo.s64 	%rd78, %rd104, %rd67, %rd77;
	st.global.f32 	[%rd78], %f34;
	ld.shared.f32 	%f35, [%r175+-12];
	mad.lo.s64 	%rd79, %rd104, %rd74, %rd77;
	st.global.f32 	[%rd79], %f35;
	ld.shared.f32 	%f36, [%r175+-8];
	mad.lo.s64 	%rd80, %rd104, %rd73, %rd77;
	st.global.f32 	[%rd80], %f36;
	ld.shared.f32 	%f37, [%r175+-4];
	mad.lo.s64 	%rd81, %rd104, %rd72, %rd77;
	st.global.f32 	[%rd81], %f37;
	ld.shared.f32 	%f38, [%r175];
	mad.lo.s64 	%rd82, %rd104, %rd71, %rd77;
	st.global.f32 	[%rd82], %f38;
	ld.shared.f32 	%f39, [%r175+4];
	mad.lo.s64 	%rd83, %rd104, %rd70, %rd77;
	st.global.f32 	[%rd83], %f39;
	ld.shared.f32 	%f40, [%r175+8];
	mad.lo.s64 	%rd84, %rd104, %rd69, %rd77;
	st.global.f32 	[%rd84], %f40;
	ld.shared.f32 	%f41, [%r175+12];
	mad.lo.s64 	%rd85, %rd104, %rd68, %rd77;
	st.global.f32 	[%rd85], %f41;
	add.s32 	%r183, %r183, 8;
	add.s32 	%r182, %r182, 8;
	add.s32 	%r181, %r181, 8;
	add.s32 	%r180, %r180, 8;
	add.s32 	%r179, %r179, 8;
	add.s32 	%r178, %r178, 8;
	add.s32 	%r177, %r177, 8;
	add.s32 	%r176, %r176, 8;
	add.s32 	%r175, %r175, 32;
	add.s32 	%r174, %r174, 8;
	setp.ne.s32 	%p24, %r183, 0;
	@%p24 bra 	$L__BB0_26;
$L__BB0_27:
	and.b32  	%r64, %r72, 7;
	setp.eq.s32 	%p25, %r64, 0;
	@%p25 bra 	$L__BB0_35;
	ld.param.u64 	%rd103, [_Z11computeSumsPfS_mmiiiii_param_1];
	cvta.to.global.u64 	%rd86, %rd103;
	mov.u32 	%r143, %ctaid.x;
	mul.wide.u32 	%rd87, %r143, 4;
	add.s64 	%rd2, %rd86, %rd87;
	and.b32  	%r65, %r72, 3;
	setp.lt.u32 	%p26, %r64, 4;
	@%p26 bra 	$L__BB0_30;
	ld.param.u64 	%rd105, [_Z11computeSumsPfS_mmiiiii_param_3];
	add.s32 	%r144, %r185, %r164;
	cvt.s64.s32 	%rd88, %r144;
	add.s32 	%r145, %r185, %r5;
	shl.b32 	%r146, %r145, 2;
	mov.u32 	%r147, chunk;
	add.s32 	%r148, %r147, %r146;
	ld.shared.f32 	%f42, [%r148];
	mad.lo.s64 	%rd89, %rd105, %rd88, %rd2;
	st.global.f32 	[%rd89], %f42;
	add.s32 	%r149, %r144, 1;
	cvt.s64.s32 	%rd90, %r149;
	ld.shared.f32 	%f43, [%r148+4];
	mad.lo.s64 	%rd91, %rd105, %rd90, %rd2;
	st.global.f32 	[%rd91], %f43;
	add.s32 	%r150, %r144, 2;
	cvt.s64.s32 	%rd92, %r150;
	ld.shared.f32 	%f44, [%r148+8];
	mad.lo.s64 	%rd93, %rd105, %rd92, %rd2;
	st.global.f32 	[%rd93], %f44;
	add.s32 	%r151, %r144, 3;
	cvt.s64.s32 	%rd94, %r151;
	ld.shared.f32 	%f45, [%r148+12];
	mad.lo.s64 	%rd95, %rd105, %rd94, %rd2;
	st.global.f32 	[%rd95], %f45;
	add.s32 	%r185, %r185, 4;
$L__BB0_30:
	setp.eq.s32 	%p27, %r65, 0;
	@%p27 bra 	$L__BB0_35;
	setp.eq.s32 	%p28, %r65, 1;
	@%p28 bra 	$L__BB0_33;
	ld.param.u64 	%rd106, [_Z11computeSumsPfS_mmiiiii_param_3];
	add.s32 	%r152, %r185, %r164;
	cvt.s64.s32 	%rd96, %r152;
	add.s32 	%r153, %r185, %r5;
	shl.b32 	%r154, %r153, 2;
	mov.u32 	%r155, chunk;
	add.s32 	%r156, %r155, %r154;
	ld.shared.f32 	%f46, [%r156];
	mad.lo.s64 	%rd97, %rd106, %rd96, %rd2;
	st.global.f32 	[%rd97], %f46;
	add.s32 	%r157, %r152, 1;
	cvt.s64.s32 	%rd98, %r157;
	ld.shared.f32 	%f47, [%r156+4];
	mad.lo.s64 	%rd99, %rd106, %rd98, %rd2;
	st.global.f32 	[%rd99], %f47;
	add.s32 	%r185, %r185, 2;
$L__BB0_33:
	and.b32  	%r158, %r72, 1;
	setp.eq.b32 	%p29, %r158, 1;
	not.pred 	%p30, %p29;
	@%p30 bra 	$L__BB0_35;
	ld.param.u64 	%rd107, [_Z11computeSumsPfS_mmiiiii_param_3];
	add.s32 	%r159, %r185, %r164;
	cvt.s64.s32 	%rd100, %r159;
	add.s32 	%r160, %r185, %r5;
	shl.b32 	%r161, %r160, 2;
	mov.u32 	%r162, chunk;
	add.s32 	%r163, %r162, %r161;
	ld.shared.f32 	%f48, [%r163];
	mad.lo.s64 	%rd101, %rd107, %rd100, %rd2;
	st.global.f32 	[%rd101], %f48;
$L__BB0_35:
	ret;

}
	// .globl	_Z16computeFinalSumsPfmiiiiS_
.visible .entry _Z16computeFinalSumsPfmiiiiS_(
	.param .u64 .ptr .align 1 _Z16computeFinalSumsPfmiiiiS__param_0,
	.param .u64 _Z16computeFinalSumsPfmiiiiS__param_1,
	.param .u32 _Z16computeFinalSumsPfmiiiiS__param_2,
	.param .u32 _Z16computeFinalSumsPfmiiiiS__param_3,
	.param .u32 _Z16computeFinalSumsPfmiiiiS__param_4,
	.param .u32 _Z16computeFinalSumsPfmiiiiS__param_5,
	.param .u64 .ptr .align 1 _Z16computeFinalSumsPfmiiiiS__param_6
)
{
	.reg .pred 	%p<8>;
	.reg .b32 	%r<38>;
	.reg .b32 	%f<23>;
	.reg .b64 	%rd<20>;

	ld.param.u64 	%rd2, [_Z16computeFinalSumsPfmiiiiS__param_0];
	ld.param.u64 	%rd3, [_Z16computeFinalSumsPfmiiiiS__param_1];
	ld.param.u32 	%r13, [_Z16computeFinalSumsPfmiiiiS__param_2];
	ld.param.u32 	%r16, [_Z16computeFinalSumsPfmiiiiS__param_3];
	ld.param.u32 	%r14, [_Z16computeFinalSumsPfmiiiiS__param_4];
	ld.param.u32 	%r15, [_Z16computeFinalSumsPfmiiiiS__param_5];
	ld.param.u64 	%rd4, [_Z16computeFinalSumsPfmiiiiS__param_6];
	setp.ne.s32 	%p1, %r16, 0;
	@%p1 bra 	$L__BB1_2;
	mov.u32 	%r18, %ctaid.x;
	mov.u32 	%r19, %ntid.x;
	mov.u32 	%r20, %tid.x;
	mad.lo.s32 	%r33, %r18, %r19, %r20;
	bra.uni 	$L__BB1_3;
$L__BB1_2:
	mov.u32 	%r17, %tid.x;
	add.s32 	%r33, %r15, %r17;
$L__BB1_3:
	setp.lt.s32 	%p2, %r14, %r13;
	cvta.to.global.u64 	%rd5, %rd2;
	mul.wide.s32 	%rd6, %r33, 4;
	add.s64 	%rd1, %rd5, %rd6;
	@%p2 bra 	$L__BB1_5;
	ld.global.f32 	%f22, [%rd1];
	bra.uni 	$L__BB1_10;
$L__BB1_5:
	ld.global.f32 	%f22, [%rd1];
	shl.b32 	%r21, %r14, 1;
	max.s32 	%r22, %r13, %r21;
	setp.lt.s32 	%p3, %r21, %r13;
	selp.u32 	%r23, 1, 0, %p3;
	or.b32  	%r24, %r21, %r23;
	sub.s32 	%r25, %r22, %r24;
	div.u32 	%r26, %r25, %r14;
	add.s32 	%r4, %r26, %r23;
	and.b32  	%r27, %r4, 3;
	setp.eq.s32 	%p4, %r27, 3;
	mov.u32 	%r36, %r14;
	@%p4 bra 	$L__BB1_8;
	add.s32 	%r28, %r4, 1;
	and.b32  	%r29, %r28, 3;
	neg.s32 	%r34, %r29;
	mov.u32 	%r36, %r14;
$L__BB1_7:
	.pragma "nounroll";
	cvt.s64.s32 	%rd7, %r36;
	mad.lo.s64 	%rd8, %rd3, %rd7, %rd1;
	ld.global.f32 	%f9, [%rd8];
	add.f32 	%f22, %f9, %f22;
	st.global.f32 	[%rd1], %f22;
	add.s32 	%r36, %r36, %r14;
	add.s32 	%r34, %r34, 1;
	setp.ne.s32 	%p5, %r34, 0;
	@%p5 bra 	$L__BB1_7;
$L__BB1_8:
	setp.lt.u32 	%p6, %r4, 3;
	@%p6 bra 	$L__BB1_10;
$L__BB1_9:
	cvt.s64.s32 	%rd9, %r36;
	mad.lo.s64 	%rd10, %rd3, %rd9, %rd1;
	ld.global.f32 	%f10, [%rd10];
	add.f32 	%f11, %f10, %f22;
	st.global.f32 	[%rd1], %f11;
	add.s32 	%r30, %r36, %r14;
	cvt.s64.s32 	%rd11, %r30;
	mad.lo.s64 	%rd12, %rd3, %rd11, %rd1;
	ld.global.f32 	%f12, [%rd12];
	add.f32 	%f13, %f12, %f11;
	st.global.f32 	[%rd1], %f13;
	add.s32 	%r31, %r30, %r14;
	cvt.s64.s32 	%rd13, %r31;
	mad.lo.s64 	%rd14, %rd3, %rd13, %rd1;
	ld.global.f32 	%f14, [%rd14];
	add.f32 	%f15, %f14, %f13;
	st.global.f32 	[%rd1], %f15;
	add.s32 	%r32, %r31, %r14;
	cvt.s64.s32 	%rd15, %r32;
	mad.lo.s64 	%rd16, %rd3, %rd15, %rd1;
	ld.global.f32 	%f16, [%rd16];
	add.f32 	%f22, %f16, %f15;
	st.global.f32 	[%rd1], %f22;
	add.s32 	%r36, %r32, %r14;
	setp.lt.s32 	%p7, %r36, %r13;
	@%p7 bra 	$L__BB1_9;
$L__BB1_10:
	cvta.to.global.u64 	%rd17, %rd4;
	cvt.rn.f32.s32 	%f17, %r13;
	div.rn.f32 	%f18, %f22, %f17;
	st.global.f32 	[%rd1], %f18;
	add.s64 	%rd19, %rd17, %rd6;
	st.global.f32 	[%rd19], %f18;
	ret;

}
	// .globl	_Z22computeVarianceSquaresPfmS_iiii
.visible .entry _Z22computeVarianceSquaresPfmS_iiii(
	.param .u64 .ptr .align 1 _Z22computeVarianceSquaresPfmS_iiii_param_0,
	.param .u64 _Z22computeVarianceSquaresPfmS_iiii_param_1,
	.param .u64 .ptr .align 1 _Z22computeVarianceSquaresPfmS_iiii_param_2,
	.param .u32 _Z22computeVarianceSquaresPfmS_iiii_param_3,
	.param .u32 _Z22computeVarianceSquaresPfmS_iiii_param_4,
	.param .u32 _Z22computeVarianceSquaresPfmS_iiii_param_5,
	.param .u32 _Z22computeVarianceSquaresPfmS_iiii_param_6
)
{
	.reg .pred 	%p<15>;
	.reg .b32 	%r<30>;
	.reg .b32 	%f<6>;
	.reg .b64 	%rd<11>;
	.reg .b64 	%fd<18>;

	ld.param.u64 	%rd2, [_Z22computeVarianceSquaresPfmS_iiii_param_0];
	ld.param.u64 	%rd3, [_Z22computeVarianceSquaresPfmS_iiii_param_1];
	ld.param.u64 	%rd4, [_Z22computeVarianceSquaresPfmS_iiii_param_2];
	ld.param.u32 	%r9, [_Z22computeVarianceSquaresPfmS_iiii_param_4];
	ld.param.u32 	%r7, [_Z22computeVarianceSquaresPfmS_iiii_param_5];
	ld.param.u32 	%r8, [_Z22computeVarianceSquaresPfmS_iiii_param_6];
	setp.ne.s32 	%p1, %r9, 1;
	@%p1 bra 	$L__BB2_2;
	mov.u32 	%r12, %tid.x;
	add.s32 	%r29, %r8, %r12;
	bra.uni 	$L__BB2_3;
$L__BB2_2:
	mov.u32 	%r10, %tid.x;
	mov.u32 	%r11, %ctaid.y;
	mad.lo.s32 	%r29, %r7, %r11, %r10;
$L__BB2_3:
	cvta.to.global.u64 	%rd5, %rd2;
	cvta.to.global.u64 	%rd6, %rd4;
	mov.u32 	%r13, %ctaid.x;
	cvt.s64.s32 	%rd7, %r29;
	mad.lo.s64 	%rd8, %rd3, %rd7, %rd5;
	mul.wide.u32 	%rd9, %r13, 4;
	add.s64 	%rd1, %rd8, %rd9;
	ld.global.f32 	%f2, [%rd1];
	add.s64 	%rd10, %rd6, %rd9;
	ld.global.f32 	%f3, [%rd10];
	sub.f32 	%f1, %f2, %f3;
	cvt.f64.f32 	%fd1, %f1;
	{
	.reg .b32 %temp; 
	mov.b64 	{%temp, %r4}, %fd1;
	}
	mov.f64 	%fd9, 0d4000000000000000;
	{
	.reg .b32 %temp; 
	mov.b64 	{%temp, %r14}, %fd9;
	}
	and.b32  	%r6, %r14, 2146435072;
	setp.eq.s32 	%p2, %r6, 1062207488;
	abs.f64 	%fd2, %fd1;
	{ // callseq 0, 0
	.param .b64 param0;
	st.param.f64 	[param0], %fd2;
	.param .b64 retval0;
	call.uni (retval0), 
	__internal_accurate_pow, 
	(
	param0
	);
	ld.param.f64 	%fd10, [retval0];
	} // callseq 0
	setp.lt.s32 	%p3, %r4, 0;
	neg.f64 	%fd12, %fd10;
	selp.f64 	%fd13, %fd12, %fd10, %p2;
	selp.f64 	%fd17, %fd13, %fd10, %p3;
	setp.neu.f32 	%p4, %f1, 0f00000000;
	@%p4 bra 	$L__BB2_5;
	setp.eq.s32 	%p5, %r6, 1062207488;
	selp.b32 	%r15, %r4, 0, %p5;
	setp.lt.s32 	%p6, %r14, 0;
	or.b32  	%r16, %r15, 2146435072;
	selp.b32 	%r17, %r16, %r15, %p6;
	mov.b32 	%r18, 0;
	mov.b64 	%fd17, {%r18, %r17};
$L__BB2_5:
	add.f64 	%fd14, %fd1, 0d4000000000000000;
	{
	.reg .b32 %temp; 
	mov.b64 	{%temp, %r19}, %fd14;
	}
	and.b32  	%r20, %r19, 2146435072;
	setp.ne.s32 	%p7, %r20, 2146435072;
	@%p7 bra 	$L__BB2_10;
	setp.num.f32 	%p8, %f1, %f1;
	@%p8 bra 	$L__BB2_8;
	mov.f64 	%fd15, 0d4000000000000000;
	add.rn.f64 	%fd17, %fd1, %fd15;
	bra.uni 	$L__BB2_10;
$L__BB2_8:
	setp.neu.f64 	%p9, %fd2, 0d7FF0000000000000;
	@%p9 bra 	$L__BB2_10;
	setp.lt.s32 	%p10, %r4, 0;
	setp.eq.s32 	%p11, %r6, 1062207488;
	setp.lt.s32 	%p12, %r14, 0;
	selp.b32 	%r22, 0, 2146435072, %p12;
	and.b32  	%r23, %r14, 2147483647;
	setp.ne.s32 	%p13, %r23, 1071644672;
	or.b32  	%r24, %r22, -2147483648;
	selp.b32 	%r25, %r24, %r22, %p13;
	selp.b32 	%r26, %r25, %r22, %p11;
	selp.b32 	%r27, %r26, %r22, %p10;
	mov.b32 	%r28, 0;
	mov.b64 	%fd17, {%r28, %r27};
$L__BB2_10:
	setp.eq.f32 	%p14, %f1, 0f3F800000;
	cvt.rn.f32.f64 	%f4, %fd17;
	selp.f32 	%f5, 0f3F800000, %f4, %p14;
	st.global.f32 	[%rd1], %f5;
	ret;

}
	// .globl	_Z12computeNormsPfmS_S_iiii
.visible .entry _Z12computeNormsPfmS_S_iiii(
	.param .u64 .ptr .align 1 _Z12computeNormsPfmS_S_iiii_param_0,
	.param .u64 _Z12computeNormsPfmS_S_iiii_param_1,
	.param .u64 .ptr .align 1 _Z12computeNormsPfmS_S_iiii_param_2,
	.param .u64 .ptr .align 1 _Z12computeNormsPfmS_S_iiii_param_3,
	.param .u32 _Z12computeNormsPfmS_S_iiii_param_4,
	.param .u32 _Z12computeNormsPfmS_S_iiii_param_5,
	.param .u32 _Z12computeNormsPfmS_S_iiii_param_6,
	.param .u32 _Z12computeNormsPfmS_S_iiii_param_7
)
{
	.reg .pred 	%p<3>;
	.reg .b32 	%r<13>;
	.reg .b32 	%f<7>;
	.reg .b64 	%rd<17>;

	ld.param.u64 	%rd2, [_Z12computeNormsPfmS_S_iiii_param_0];
	ld.param.u64 	%rd3, [_Z12computeNormsPfmS_S_iiii_param_1];
	ld.param.u64 	%rd4, [_Z12computeNormsPfmS_S_iiii_param_2];
	ld.param.u64 	%rd5, [_Z12computeNormsPfmS_S_iiii_param_3];
	ld.param.u32 	%r7, [_Z12computeNormsPfmS_S_iiii_param_5];
	ld.param.u32 	%r5, [_Z12computeNormsPfmS_S_iiii_param_6];
	ld.param.u32 	%r6, [_Z12computeNormsPfmS_S_iiii_param_7];
	mov.u32 	%r1, %ctaid.x;
	setp.ne.s32 	%p1, %r7, 1;
	@%p1 bra 	$L__BB3_2;
	mov.u32 	%r10, %tid.x;
	add.s32 	%r12, %r6, %r10;
	bra.uni 	$L__BB3_3;
$L__BB3_2:
	mov.u32 	%r8, %tid.x;
	mov.u32 	%r9, %ctaid.y;
	mad.lo.s32 	%r12, %r5, %r9, %r8;
$L__BB3_3:
	cvt.s64.s32 	%rd6, %r12;
	cvta.to.global.u64 	%rd7, %rd2;
	mad.lo.s64 	%rd1, %rd3, %rd6, %rd7;
	cvta.to.global.u64 	%rd8, %rd5;
	mul.wide.u32 	%rd9, %r1, 4;
	add.s64 	%rd10, %rd8, %rd9;
	ld.global.f32 	%f1, [%rd10];
	setp.eq.f32 	%p2, %f1, 0f00000000;
	@%p2 bra 	$L__BB3_5;
	add.s64 	%rd14, %rd1, %rd9;
	ld.global.f32 	%f2, [%rd14];
	cvta.to.global.u64 	%rd15, %rd4;
	add.s64 	%rd16, %rd15, %rd9;
	ld.global.f32 	%f3, [%rd16];
	sub.f32 	%f4, %f2, %f3;
	sqrt.rn.f32 	%f5, %f1;
	div.rn.f32 	%f6, %f4, %f5;
	st.global.f32 	[%rd14], %f6;
	bra.uni 	$L__BB3_6;
$L__BB3_5:
	add.s64 	%rd12, %rd1, %rd9;
	mov.b32 	%r11, 0;
	st.global.u32 	[%rd12], %r11;
$L__BB3_6:
	ret;

}
	// .globl	_Z5dummyv
.visible .entry _Z5dummyv()
{


	ret;

}
.func  (.param .b64 func_retval0) __internal_accurate_pow(
	.param .b64 __internal_accurate_pow_param_0
)
{
	.reg .pred 	%p<8>;
	.reg .b32 	%r<49>;
	.reg .b32 	%f<3>;
	.reg .b64 	%fd<109>;

	ld.param.f64 	%fd10, [__internal_accurate_pow_param_0];
	{
	.reg .b32 %temp; 
	mov.b64 	{%temp, %r46}, %fd10;
	}
	{
	.reg .b32 %temp; 
	mov.b64 	{%r45, %temp}, %fd10;
	}
	shr.u32 	%r47, %r46, 20;
	setp.gt.u32 	%p1, %r46, 1048575;
	@%p1 bra 	$L__BB5_2;
	mul.f64 	%fd11, %fd10, 0d4350000000000000;
	{
	.reg .b32 %temp; 
	mov.b64 	{%temp, %r46}, %fd11;
	}
	{
	.reg .b32 %temp; 
	mov.b64 	{%r45, %temp}, %fd11;
	}
	shr.u32 	%r16, %r46, 20;
	add.s32 	%r47, %r16, -54;
$L__BB5_2:
	add.s32 	%r48, %r47, -1023;
	and.b32  	%r17, %r46, -2146435073;
	or.b32  	%r18, %r17, 1072693248;
	mov.b64 	%fd107, {%r45, %r18};
	setp.lt.u32 	%p2, %r18, 1073127583;
	@%p2 bra 	$L__BB5_4;
	{
	.reg .b32 %temp; 
	mov.b64 	{%r19, %temp}, %fd107;
	}
	{
	.reg .b32 %temp; 
	mov.b64 	{%temp, %r20}, %fd107;
	}
	add.s32 	%r21, %r20, -1048576;
	mov.b64 	%fd107, {%r19, %r21};
	add.s32 	%r48, %r47, -1022;
$L__BB5_4:
	add.f64 	%fd12, %fd107, 0dBFF0000000000000;
	add.f64 	%fd13, %fd107, 0d3FF0000000000000;
	rcp.approx.ftz.f64 	%fd14, %fd13;
	neg.f64 	%fd15, %fd13;
	fma.rn.f64 	%fd16, %fd15, %fd14, 0d3FF0000000000000;
	fma.rn.f64 	%fd17, %fd16, %fd16, %fd16;
	fma.rn.f64 	%fd18, %fd17, %fd14, %fd14;
	mul.f64 	%fd19, %fd12, %fd18;
	fma.rn.f64 	%fd20, %fd12, %fd18, %fd19;
	mul.f64 	%fd21, %fd20, %fd20;
	fma.rn.f64 	%fd22, %fd21, 0d3EB0F5FF7D2CAFE2, 0d3ED0F5D241AD3B5A;
	fma.rn.f64 	%fd23, %fd22, %fd21, 0d3EF3B20A75488A3F;
	fma.rn.f64 	%fd24, %fd23, %fd21, 0d3F1745CDE4FAECD5;
	fma.rn.f64 	%fd25, %fd24, %fd21, 0d3F3C71C7258A578B;
	fma.rn.f64 	%fd26, %fd25, %fd21, 0d3F6249249242B910;
	fma.rn.f64 	%fd27, %fd26, %fd21, 0d3F89999999999DFB;
	sub.f64 	%fd28, %fd12, %fd20;
	add.f64 	%fd29, %fd28, %fd28;
	neg.f64 	%fd30, %fd20;
	fma.rn.f64 	%fd31, %fd30, %fd12, %fd29;
	mul.f64 	%fd32, %fd18, %fd31;
	fma.rn.f64 	%fd33, %fd21, %fd27, 0d3FB5555555555555;
	mov.f64 	%fd34, 0d3FB5555555555555;
	sub.f64 	%fd35, %fd34, %fd33;
	fma.rn.f64 	%fd36, %fd21, %fd27, %fd35;
	add.f64 	%fd37, %fd36, 0dBC46A4CB00B9E7B0;
	add.f64 	%fd38, %fd33, %fd37;
	sub.f64 	%fd39, %fd33, %fd38;
	add.f64 	%fd40, %fd37, %fd39;
	mul.rn.f64 	%fd41, %fd20, %fd20;
	neg.f64 	%fd42, %fd41;
	fma.rn.f64 	%fd43, %fd20, %fd20, %fd42;
	{
	.reg .b32 %temp; 
	mov.b64 	{%r22, %temp}, %fd32;
	}
	{
	.reg .b32 %temp; 
	mov.b64 	{%temp, %r23}, %fd32;
	}
	add.s32 	%r24, %r23, 1048576;
	mov.b64 	%fd44, {%r22, %r24};
	fma.rn.f64 	%fd45, %fd20, %fd44, %fd43;
	mul.rn.f64 	%fd46, %fd41, %fd20;
	neg.f64 	%fd47, %fd46;
	fma.rn.f64 	%fd48, %fd41, %fd20, %fd47;
	fma.rn.f64 	%fd49, %fd41, %fd32, %fd48;
	fma.rn.f64 	%fd50, %fd45, %fd20, %fd49;
	mul.rn.f64 	%fd51, %fd38, %fd46;
	neg.f64 	%fd52, %fd51;
	fma.rn.f64 	%fd53, %fd38, %fd46, %fd52;
	fma.rn.f64 	%fd54, %fd38, %fd50, %fd53;
	fma.rn.f64 	%fd55, %fd40, %fd46, %fd54;
	add.f64 	%fd56, %fd51, %fd55;
	sub.f64 	%fd57, %fd51, %fd56;
	add.f64 	%fd58, %fd55, %fd57;
	add.f64 	%fd59, %fd20, %fd56;
	sub.f64 	%fd60, %fd20, %fd59;
	add.f64 	%fd61, %fd56, %fd60;
	add.f64 	%fd62, %fd58, %fd61;
	add.f64 	%fd63, %fd32, %fd62;
	add.f64 	%fd64, %fd59, %fd63;
	sub.f64 	%fd65, %fd59, %fd64;
	add.f64 	%fd66, %fd63, %fd65;
	xor.b32  	%r25, %r48, -2147483648;
	mov.b32 	%r26, 1127219200;
	mov.b64 	%fd67, {%r25, %r26};
	mov.b32 	%r27, -2147483648;
	mov.b64 	%fd68, {%r27, %r26};
	sub.f64 	%fd69, %fd67, %fd68;
	fma.rn.f64 	%fd70, %fd69, 0d3FE62E42FEFA39EF, %fd64;
	fma.rn.f64 	%fd71, %fd69, 0dBFE62E42FEFA39EF, %fd70;
	sub.f64 	%fd72, %fd71, %fd64;
	sub.f64 	%fd73, %fd66, %fd72;
	fma.rn.f64 	%fd74, %fd69, 0d3C7ABC9E3B39803F, %fd73;
	add.f64 	%fd75, %fd70, %fd74;
	sub.f64 	%fd76, %fd70, %fd75;
	add.f64 	%fd77, %fd74, %fd76;
	mov.f64 	%fd78, 0d4000000000000000;
	{
	.reg .b32 %temp; 
	mov.b64 	{%temp, %r28}, %fd78;
	}
	{
	.reg .b32 %temp; 
	mov.b64 	{%r29, %temp}, %fd78;
	}
	shl.b32 	%r30, %r28, 1;
	setp.gt.u32 	%p3, %r30, -33554433;
	and.b32  	%r31, %r28, -15728641;
	selp.b32 	%r32, %r31, %r28, %p3;
	mov.b64 	%fd79, {%r29, %r32};
	mul.rn.f64 	%fd80, %fd75, %fd79;
	neg.f64 	%fd81, %fd80;
	fma.rn.f64 	%fd82, %fd75, %fd79, %fd81;
	fma.rn.f64 	%fd83, %fd77, %fd79, %fd82;
	add.f64 	%fd4, %fd80, %fd83;
	sub.f64 	%fd84, %fd80, %fd4;
	add.f64 	%fd5, %fd83, %fd84;
	fma.rn.f64 	%fd85, %fd4, 0d3FF71547652B82FE, 0d4338000000000000;
	{
	.reg .b32 %temp; 
	mov.b64 	{%r13, %temp}, %fd85;
	}
	mov.f64 	%fd86, 0dC338000000000000;
	add.rn.f64 	%fd87, %fd85, %fd86;
	fma.rn.f64 	%fd88, %fd87, 0dBFE62E42FEFA39EF, %fd4;
	fma.rn.f64 	%fd89, %fd87, 0dBC7ABC9E3B39803F, %fd88;
	fma.rn.f64 	%fd90, %fd89, 0d3E5ADE1569CE2BDF, 0d3E928AF3FCA213EA;
	fma.rn.f64 	%fd91, %fd90, %fd89, 0d3EC71DEE62401315;
	fma.rn.f64 	%fd92, %fd91, %fd89, 0d3EFA01997C89EB71;
	fma.rn.f64 	%fd93, %fd92, %fd89, 0d3F2A01A014761F65;
	fma.rn.f64 	%fd94, %fd93, %fd89, 0d3F56C16C1852B7AF;
	fma.rn.f64 	%fd95, %fd94, %fd89, 0d3F81111111122322;
	fma.rn.f64 	%fd96, %fd95, %fd89, 0d3FA55555555502A1;
	fma.rn.f64 	%fd97, %fd96, %fd89, 0d3FC5555555555511;
	fma.rn.f64 	%fd98, %fd97, %fd89, 0d3FE000000000000B;
	fma.rn.f64 	%fd99, %fd98, %fd89, 0d3FF0000000000000;
	fma.rn.f64 	%fd100, %fd99, %fd89, 0d3FF0000000000000;
	{
	.reg .b32 %temp; 
	mov.b64 	{%r14, %temp}, %fd100;
	}
	{
	.reg .b32 %temp; 
	mov.b64 	{%temp, %r15}, %fd100;
	}
	shl.b32 	%r33, %r13, 20;
	add.s32 	%r34, %r33, %r15;
	mov.b64 	%fd108, {%r14, %r34};
	{
	.reg .b32 %temp; 
	mov.b64 	{%temp, %r35}, %fd4;
	}
	mov.b32 	%f2, %r35;
	abs.f32 	%f1, %f2;
	setp.lt.f32 	%p4, %f1, 0f4086232B;
	@%p4 bra 	$L__BB5_7;
	setp.lt.f64 	%p5, %fd4, 0d0000000000000000;
	add.f64 	%fd101, %fd4, 0d7FF0000000000000;
	selp.f64 	%fd108, 0d0000000000000000, %fd101, %p5;
	setp.geu.f32 	%p6, %f1, 0f40874800;
	@%p6 bra 	$L__BB5_7;
	shr.u32 	%r36, %r13, 31;
	add.s32 	%r37, %r13, %r36;
	shr.s32 	%r38, %r37, 1;
	shl.b32 	%r39, %r38, 20;
	add.s32 	%r40, %r15, %r39;
	mov.b64 	%fd102, {%r14, %r40};
	sub.s32 	%r41, %r13, %r38;
	shl.b32 	%r42, %r41, 20;
	add.s32 	%r43, %r42, 1072693248;
	mov.b32 	%r44, 0;
	mov.b64 	%fd103, {%r44, %r43};
	mul.f64 	%fd108, %fd103, %fd102;
$L__BB5_7:
	abs.f64 	%fd104, %fd108;
	setp.eq.f64 	%p7, %fd104, 0d7FF0000000000000;
	fma.rn.f64 	%fd105, %fd108, %fd5, %fd108;
	selp.f64 	%fd106, %fd108, %fd105, %p7;
	st.param.f64 	[func_retval0], %fd106;
	ret;

}


// ===== COMPILED SASS (sm_100) =====

	.target	sm_100

	.elftype	@"ET_EXEC"


//--------------------- .note.nv.tkinfo           --------------------------
	.section	.note.nv.tkinfo,"",@"SHT_NOTE"
	.sectionflags	@"SHF_NOTE_NV_TKINFO"
	.tkinfo
        /*0018*/ 	.word	0x00000002
        /*0030*/ 	.string	""
        /*0030*/ 	.string	"ptxas"
        /*0030*/ 	.string	"Cuda compilation tools, release 13.0, V13.0.88"
        /*0030*/ 	.string	"Build cuda_13.0.r13.0/compiler.36424714_0"
        /*0030*/ 	.string	"-arch sm_100 -m 64 "



//--------------------- .note.nv.cuinfo           --------------------------
	.section	.note.nv.cuinfo,"",@"SHT_NOTE"
	.sectionflags	@"SHF_NOTE_NV_CUINFO"
        /*0018*/ 	.short	0x0002
        /*001a*/ 	.short	0x0064
        /*001c*/ 	.short	0x0082
	.zero		2


//--------------------- .nv.info                  --------------------------
	.section	.nv.info,"",@"SHT_CUDA_INFO"
	.align	4


	//----- nvinfo : EIATTR_REGCOUNT
	.align		4
        /*0000*/ 	.byte	0x04, 0x2f
        /*0002*/ 	.short	(.L_1 - .L_0)
	.align		4
.L_0:
        /*0004*/ 	.word	index@(_Z11computeSumsPfS_mmiiiii)
        /*0008*/ 	.word	0x00000020


	//----- nvinfo : EIATTR_FRAME_SIZE
	.align		4
.L_1:
        /*000c*/ 	.byte	0x04, 0x11
        /*000e*/ 	.short	(.L_3 - .L_2)
	.align		4
.L_2:
        /*0010*/ 	.word	index@(_Z11computeSumsPfS_mmiiiii)
        /*0014*/ 	.word	0x00000000


	//----- nvinfo : EIATTR_REGCOUNT
	.align		4
.L_3:
        /*0018*/ 	.byte	0x04, 0x2f
        /*001a*/ 	.short	(.L_5 - .L_4)
	.align		4
.L_4:
        /*001c*/ 	.word	index@(_Z16computeFinalSumsPfmiiiiS_)
        /*0020*/ 	.word	0x00000012


	//----- nvinfo : EIATTR_FRAME_SIZE
	.align		4
.L_5:
        /*0024*/ 	.byte	0x04, 0x11
        /*0026*/ 	.short	(.L_7 - .L_6)
	.align		4
.L_6:
        /*0028*/ 	.word	index@($__internal_2_$__cuda_sm3x_div_rn_noftz_f32_slowpath)
        /*002c*/ 	.word	0x00000000


	//----- nvinfo : EIATTR_FRAME_SIZE
	.align		4
.L_7:
        /*0030*/ 	.byte	0x04, 0x11
        /*0032*/ 	.short	(.L_9 - .L_8)
	.align		4
.L_8:
        /*0034*/ 	.word	index@(_Z16computeFinalSumsPfmiiiiS_)
        /*0038*/ 	.word	0x00000000


	//----- nvinfo : EIATTR_REGCOUNT
	.align		4
.L_9:
        /*003c*/ 	.byte	0x04, 0x2f
        /*003e*/ 	.short	(.L_11 - .L_10)
	.align		4
.L_10:
        /*0040*/ 	.word	index@(_Z22computeVarianceSquaresPfmS_iiii)
        /*0044*/ 	.word	0x0000001e


	//----- nvinfo : EIATTR_FRAME_SIZE
	.align		4
.L_11:
        /*0048*/ 	.byte	0x04, 0x11
        /*004a*/ 	.short	(.L_13 - .L_12)
	.align		4
.L_12:
        /*004c*/ 	.word	index@($_Z22computeVarianceSquaresPfmS_iiii$__internal_accurate_pow)
        /*0050*/ 	.word	0x00000000


	//----- nvinfo : EIATTR_FRAME_SIZE
	.align		4
.L_13:
        /*0054*/ 	.byte	0x04, 0x11
        /*0056*/ 	.short	(.L_15 - .L_14)
	.align		4
.L_14:
        /*0058*/ 	.word	index@(_Z22computeVarianceSquaresPfmS_iiii)
        /*005c*/ 	.word	0x00000000


	//----- nvinfo : EIATTR_REGCOUNT
	.align		4
.L_15:
        /*0060*/ 	.byte	0x04, 0x2f
        /*0062*/ 	.short	(.L_17 - .L_16)
	.align		4
.L_16:
        /*0064*/ 	.word	index@(_Z12computeNormsPfmS_S_iiii)
        /*0068*/ 	.word	0x00000010


	//----- nvinfo : EIATTR_FRAME_SIZE
	.align		4
.L_17:
        /*006c*/ 	.byte	0x04, 0x11
        /*006e*/ 	.short	(.L_19 - .L_18)
	.align		4
.L_18:
        /*0070*/ 	.word	index@($__internal_1_$__cuda_sm3x_div_rn_noftz_f32_slowpath)
        /*0074*/ 	.word	0x00000000


	//----- nvinfo : EIATTR_FRAME_SIZE
	.align		4
.L_19:
        /*0078*/ 	.byte	0x04, 0x11
        /*007a*/ 	.short	(.L_21 - .L_20)
	.align		4
.L_20:
        /*007c*/ 	.word	index@($__internal_0_$__cuda_sm20_sqrt_rn_f32_slowpath)
        /*0080*/ 	.word	0x00000000


	//----- nvinfo : EIATTR_FRAME_SIZE
	.align		4
.L_21:
        /*0084*/ 	.byte	0x04, 0x11
        /*0086*/ 	.short	(.L_23 - .L_22)
	.align		4
.L_22:
        /*0088*/ 	.word	index@(_Z12computeNormsPfmS_S_iiii)
        /*008c*/ 	.word	0x00000000


	//----- nvinfo : EIATTR_REGCOUNT
	.align		4
.L_23:
        /*0090*/ 	.byte	0x04, 0x2f
        /*0092*/ 	.short	(.L_25 - .L_24)
	.align		4
.L_24:
        /*0094*/ 	.word	index@(_Z5dummyv)
        /*0098*/ 	.word	0x00000004


	//----- nvinfo : EIATTR_FRAME_SIZE
	.align		4
.L_25:
        /*009c*/ 	.byte	0x04, 0x11
        /*009e*/ 	.short	(.L_27 - .L_26)
	.align		4
.L_26:
        /*00a0*/ 	.word	index@(_Z5dummyv)
        /*00a4*/ 	.word	0x00000000


	//----- nvinfo : EIATTR_MIN_STACK_SIZE
	.align		4
.L_27:
        /*00a8*/ 	.byte	0x04, 0x12
        /*00aa*/ 	.short	(.L_29 - .L_28)
	.align		4
.L_28:
        /*00ac*/ 	.word	index@(_Z5dummyv)
        /*00b0*/ 	.word	0x00000000


	//----- nvinfo : EIATTR_MIN_STACK_SIZE
	.align		4
.L_29:
        /*00b4*/ 	.byte	0x04, 0x12
        /*00b6*/ 	.short	(.L_31 - .L_30)
	.align		4
.L_30:
        /*00b8*/ 	.word	index@(_Z12computeNormsPfmS_S_iiii)
        /*00bc*/ 	.word	0x00000000


	//----- nvinfo : EIATTR_MIN_STACK_SIZE
	.align		4
.L_31:
        /*00c0*/ 	.byte	0x04, 0x12
        /*00c2*/ 	.short	(.L_33 - .L_32)
	.align		4
.L_32:
        /*00c4*/ 	.word	index@(_Z22computeVarianceSquaresPfmS_iiii)
        /*00c8*/ 	.word	0x00000000


	//----- nvinfo : EIATTR_MIN_STACK_SIZE
	.align		4
.L_33:
        /*00cc*/ 	.byte	0x04, 0x12
        /*00ce*/ 	.short	(.L_35 - .L_34)
	.align		4
.L_34:
        /*00d0*/ 	.word	index@(_Z16computeFinalSumsPfmiiiiS_)
        /*00d4*/ 	.word	0x00000000


	//----- nvinfo : EIATTR_MIN_STACK_SIZE
	.align		4
.L_35:
        /*00d8*/ 	.byte	0x04, 0x12
        /*00da*/ 	.short	(.L_37 - .L_36)
	.align		4
.L_36:
        /*00dc*/ 	.word	index@(_Z11computeSumsPfS_mmiiiii)
        /*00e0*/ 	.word	0x00000000
.L_37:


//--------------------- .nv.compat                --------------------------
	.section	.nv.compat,"",@"SHT_CUDA_COMPAT_INFO"
	.align	4
        /*0000*/ 	.byte	0x02, 0x09, 0x00, 0x00, 0x02, 0x02, 0x01, 0x00, 0x02, 0x05, 0x05, 0x00, 0x03, 0x07, 0x01, 0x01
        /*0010*/ 	.byte	0x02, 0x03, 0x00, 0x00, 0x02, 0x06, 0x01, 0x00, 0x04, 0x0b, 0x08, 0x00, 0x01, 0x00, 0x00, 0x00
        /*0020*/ 	.byte	0x00, 0x00, 0x00, 0x00


//--------------------- .nv.info._Z5dummyv        --------------------------
	.section	.nv.info._Z5dummyv,"",@"SHT_CUDA_INFO"
	.sectionflags	@""
	.align	4


	//----- nvinfo : EIATTR_CUDA_API_VERSION
	.align		4
        /*0000*/ 	.byte	0x04, 0x37
        /*0002*/ 	.short	(.L_39 - .L_38)
.L_38:
        /*0004*/ 	.word	0x00000082


	//----- nvinfo : EIATTR_SPARSE_MMA_MASK
	.align		4
.L_39:
        /*0008*/ 	.byte	0x03, 0x50
        /*000a*/ 	.short	0x0000


	//----- nvinfo : EIATTR_MAXREG_COUNT
	.align		4
        /*000c*/ 	.byte	0x03, 0x1b
        /*000e*/ 	.short	0x00ff


	//----- nvinfo : EIATTR_MERCURY_ISA_VERSION
	.align		4
        /*0010*/ 	.byte	0x03, 0x5f
        /*0012*/ 	.short	0x0101


	//----- nvinfo : EIATTR_VRC_CTA_INIT_COUNT
	.align		4
        /*0014*/ 	.byte	0x02, 0x4a
	.zero		1
	.zero		1


	//----- nvinfo : EIATTR_EXIT_INSTR_OFFSETS
	.align		4
        /*0018*/ 	.byte	0x04, 0x1c
        /*001a*/ 	.short	(.L_41 - .L_40)


	//   ....[0]....
.L_40:
        /*001c*/ 	.word	0x00000010


	//----- nvinfo : EIATTR_SW_WAR
	.align		4
.L_41:
        /*0020*/ 	.byte	0x04, 0x36
        /*0022*/ 	.short	(.L_43 - .L_42)
.L_42:
        /*0024*/ 	.word	0x00000008
.L_43:


//--------------------- .nv.info._Z12computeNormsPfmS_S_iiii --------------------------
	.section	.nv.info._Z12computeNormsPfmS_S_iiii,"",@"SHT_CUDA_INFO"
	.sectionflags	@""
	.align	4


	//----- nvinfo : EIATTR_CUDA_API_VERSION
	.align		4
        /*0000*/ 	.byte	0x04, 0x37
        /*0002*/ 	.short	(.L_45 - .L_44)
.L_44:
        /*0004*/ 	.word	0x00000082


	//----- nvinfo : EIATTR_KPARAM_INFO
	.align		4
.L_45:
        /*0008*/ 	.byte	0x04, 0x17
        /*000a*/ 	.short	(.L_47 - .L_46)
.L_46:
        /*000c*/ 	.word	0x00000000
        /*0010*/ 	.short	0x0007
        /*0012*/ 	.short	0x002c
        /*0014*/ 	.byte	0x00, 0xf0, 0x11, 0x00


	//----- nvinfo : EIATTR_KPARAM_INFO
	.align		4
.L_47:
        /*0018*/ 	.byte	0x04, 0x17
        /*001a*/ 	.short	(.L_49 - .L_48)
.L_48:
        /*001c*/ 	.word	0x00000000
        /*0020*/ 	.short	0x0006
        /*0022*/ 	.short	0x0028
        /*0024*/ 	.byte	0x00, 0xf0, 0x11, 0x00


	//----- nvinfo : EIATTR_KPARAM_INFO
	.align		4
.L_49:
        /*0028*/ 	.byte	0x04, 0x17
        /*002a*/ 	.short	(.L_51 - .L_50)
.L_50:
        /*002c*/ 	.word	0x00000000
        /*0030*/ 	.short	0x0005
        /*0032*/ 	.short	0x0024
        /*0034*/ 	.byte	0x00, 0xf0, 0x11, 0x00


	//----- nvinfo : EIATTR_KPARAM_INFO
	.align		4
.L_51:
        /*0038*/ 	.byte	0x04, 0x17
        /*003a*/ 	.short	(.L_53 - .L_52)
.L_52:
        /*003c*/ 	.word	0x00000000
        /*0040*/ 	.short	0x0004
        /*0042*/ 	.short	0x0020
        /*0044*/ 	.byte	0x00, 0xf0, 0x11, 0x00


	//----- nvinfo : EIATTR_KPARAM_INFO
	.align		4
.L_53:
        /*0048*/ 	.byte	0x04, 0x17
        /*004a*/ 	.short	(.L_55 - .L_54)
.L_54:
        /*004c*/ 	.word	0x00000000
        /*0050*/ 	.short	0x0003
        /*0052*/ 	.short	0x0018
        /*0054*/ 	.byte	0x00, 0xf5, 0x21, 0x00


	//----- nvinfo : EIATTR_KPARAM_INFO
	.align		4
.L_55:
        /*0058*/ 	.byte	0x04, 0x17
        /*005a*/ 	.short	(.L_57 - .L_56)
.L_56:
        /*005c*/ 	.word	0x00000000
        /*0060*/ 	.short	0x0002
        /*0062*/ 	.short	0x0010
        /*0064*/ 	.byte	0x00, 0xf5, 0x21, 0x00


	//----- nvinfo : EIATTR_KPARAM_INFO
	.align		4
.L_57:
        /*0068*/ 	.byte	0x04, 0x17
        /*006a*/ 	.short	(.L_59 - .L_58)
.L_58:
        /*006c*/ 	.word	0x00000000
        /*0070*/ 	.short	0x0001
        /*0072*/ 	.short	0x0008
        /*0074*/ 	.byte	0x00, 0xf0, 0x21, 0x00


	//----- nvinfo : EIATTR_KPARAM_INFO
	.align		4
.L_59:
        /*0078*/ 	.byte	0x04, 0x17
        /*007a*/ 	.short	(.L_61 - .L_60)
.L_60:
        /*007c*/ 	.word	0x00000000
        /*0080*/ 	.short	0x0000
        /*0082*/ 	.short	0x0000
        /*0084*/ 	.byte	0x00, 0xf5, 0x21, 0x00


	//----- nvinfo : EIATTR_SPARSE_MMA_MASK
	.align		4
.L_61:
        /*0088*/ 	.byte	0x03, 0x50
        /*008a*/ 	.short	0x0000


	//----- nvinfo : EIATTR_MAXREG_COUNT
	.align		4
        /*008c*/ 	.byte	0x03, 0x1b
        /*008e*/ 	.short	0x00ff


	//----- nvinfo : EIATTR_MERCURY_ISA_VERSION
	.align		4
        /*0090*/ 	.byte	0x03, 0x5f
        /*0092*/ 	.short	0x0101


	//----- nvinfo : EIATTR_VRC_CTA_INIT_COUNT
	.align		4
        /*0094*/ 	.byte	0x02, 0x4a
	.zero		1
	.zero		1


	//----- nvinfo : EIATTR_EXIT_INSTR_OFFSETS
	.align		4
        /*0098*/ 	.byte	0x04, 0x1c
        /*009a*/ 	.short	(.L_63 - .L_62)


	//   ....[0]....
.L_62:
        /*009c*/ 	.word	0x00000370


	//   ....[1]....
        /*00a0*/ 	.word	0x000003a0


	//----- nvinfo : EIATTR_CRS_STACK_SIZE
	.align		4
.L_63:
        /*00a4*/ 	.byte	0x04, 0x1e
        /*00a6*/ 	.short	(.L_65 - .L_64)
.L_64:
        /*00a8*/ 	.word	0x00000000


	//----- nvinfo : EIATTR_CBANK_PARAM_SIZE
	.align		4
.L_65:
        /*00ac*/ 	.byte	0x03, 0x19
        /*00ae*/ 	.short	0x0030


	//----- nvinfo : EIATTR_PARAM_CBANK
	.align		4
        /*00b0*/ 	.byte	0x04, 0x0a
        /*00b2*/ 	.short	(.L_67 - .L_66)
	.align		4
.L_66:
        /*00b4*/ 	.word	index@(.nv.constant0._Z12computeNormsPfmS_S_iiii)
        /*00b8*/ 	.short	0x0380
        /*00ba*/ 	.short	0x0030


	//----- nvinfo : EIATTR_SW_WAR
	.align		4
.L_67:
        /*00bc*/ 	.byte	0x04, 0x36
        /*00be*/ 	.short	(.L_69 - .L_68)
.L_68:
        /*00c0*/ 	.word	0x00000008
.L_69:


//--------------------- .nv.info._Z22computeVarianceSquaresPfmS_iiii --------------------------
	.section	.nv.info._Z22computeVarianceSquaresPfmS_iiii,"",@"SHT_CUDA_INFO"
	.sectionflags	@""
	.align	4


	//----- nvinfo : EIATTR_CUDA_API_VERSION
	.align		4
        /*0000*/ 	.byte	0x04, 0x37
        /*0002*/ 	.short	(.L_71 - .L_70)
.L_70:
        /*0004*/ 	.word	0x00000082


	//----- nvinfo : EIATTR_KPARAM_INFO
	.align		4
.L_71:
        /*0008*/ 	.byte	0x04, 0x17
        /*000a*/ 	.short	(.L_73 - .L_72)
.L_72:
        /*000c*/ 	.word	0x00000000
        /*0010*/ 	.short	0x0006
        /*0012*/ 	.short	0x0024
        /*0014*/ 	.byte	0x00, 0xf0, 0x11, 0x00


	//----- nvinfo : EIATTR_KPARAM_INFO
	.align		4
.L_73:
        /*0018*/ 	.byte	0x04, 0x17
        /*001a*/ 	.short	(.L_75 - .L_74)
.L_74:
        /*001c*/ 	.word	0x00000000
        /*0020*/ 	.short	0x0005
        /*0022*/ 	.short	0x0020
        /*0024*/ 	.byte	0x00, 0xf0, 0x11, 0x00


	//----- nvinfo : EIATTR_KPARAM_INFO
	.align		4
.L_75:
        /*0028*/ 	.byte	0x04, 0x17
        /*002a*/ 	.short	(.L_77 - .L_76)
.L_76:
        /*002c*/ 	.word	0x00000000
        /*0030*/ 	.short	0x0004
        /*0032*/ 	.short	0x001c
        /*0034*/ 	.byte	0x00, 0xf0, 0x11, 0x00


	//----- nvinfo : EIATTR_KPARAM_INFO
	.align		4
.L_77:
        /*0038*/ 	.byte	0x04, 0x17
        /*003a*/ 	.short	(.L_79 - .L_78)
.L_78:
        /*003c*/ 	.word	0x00000000
        /*0040*/ 	.short	0x0003
        /*0042*/ 	.short	0x0018
        /*0044*/ 	.byte	0x00, 0xf0, 0x11, 0x00


	//----- nvinfo : EIATTR_KPARAM_INFO
	.align		4
.L_79:
        /*0048*/ 	.byte	0x04, 0x17
        /*004a*/ 	.short	(.L_81 - .L_80)
.L_80:
        /*004c*/ 	.word	0x00000000
        /*0050*/ 	.short	0x0002
        /*0052*/ 	.short	0x0010
        /*0054*/ 	.byte	0x00, 0xf5, 0x21, 0x00


	//----- nvinfo : EIATTR_KPARAM_INFO
	.align		4
.L_81:
        /*0058*/ 	.byte	0x04, 0x17
        /*005a*/ 	.short	(.L_83 - .L_82)
.L_82:
        /*005c*/ 	.word	0x00000000
        /*0060*/ 	.short	0x0001
        /*0062*/ 	.short	0x0008
        /*0064*/ 	.byte	0x00, 0xf0, 0x21, 0x00


	//----- nvinfo : EIATTR_KPARAM_INFO
	.align		4
.L_83:
        /*0068*/ 	.byte	0x04, 0x17
        /*006a*/ 	.short	(.L_85 - .L_84)
.L_84:
        /*006c*/ 	.word	0x00000000
        /*0070*/ 	.short	0x0000
        /*0072*/ 	.short	0x0000
        /*0074*/ 	.byte	0x00, 0xf5, 0x21, 0x00


	//----- nvinfo : EIATTR_SPARSE_MMA_MASK
	.align		4
.L_85:
        /*0078*/ 	.byte	0x03, 0x50
        /*007a*/ 	.short	0x0000


	//----- nvinfo : EIATTR_MAXREG_COUNT
	.align		4
        /*007c*/ 	.byte	0x03, 0x1b
        /*007e*/ 	.short	0x00ff


	//----- nvinfo : EIATTR_MERCURY_ISA_VERSION
	.align		4
        /*0080*/ 	.byte	0x03, 0x5f
        /*0082*/ 	.short	0x0101


	//----- nvinfo : EIATTR_VRC_CTA_INIT_COUNT
	.align		4
        /*0084*/ 	.byte	0x02, 0x4a
	.zero		1
	.zero		1


	//----- nvinfo : EIATTR_EXIT_INSTR_OFFSETS
	.align		4
        /*0088*/ 	.byte	0x04, 0x1c
        /*008a*/ 	.short	(.L_87 - .L_86)


	//   ....[0]....
.L_86:
        /*008c*/ 	.word	0x00000310


	//----- nvinfo : EIATTR_CRS_STACK_SIZE
	.align		4
.L_87:
        /*0090*/ 	.byte	0x04, 0x1e
        /*0092*/ 	.short	(.L_89 - .L_88)
.L_88:
        /*0094*/ 	.word	0x00000000


	//----- nvinfo : EIATTR_CBANK_PARAM_SIZE
	.align		4
.L_89:
        /*0098*/ 	.byte	0x03, 0x19
        /*009a*/ 	.short	0x0028


	//----- nvinfo : EIATTR_PARAM_CBANK
	.align		4
        /*009c*/ 	.byte	0x04, 0x0a
        /*009e*/ 	.short	(.L_91 - .L_90)
	.align		4
.L_90:
        /*00a0*/ 	.word	index@(.nv.constant0._Z22computeVarianceSquaresPfmS_iiii)
        /*00a4*/ 	.short	0x0380
        /*00a6*/ 	.short	0x0028


	//----- nvinfo : EIATTR_SW_WAR
	.align		4
.L_91:
        /*00a8*/ 	.byte	0x04, 0x36
        /*00aa*/ 	.short	(.L_93 - .L_92)
.L_92:
        /*00ac*/ 	.word	0x00000008
.L_93:


//--------------------- .nv.info._Z16computeFinalSumsPfmiiiiS_ --------------------------
	.section	.nv.info._Z16computeFinalSumsPfmiiiiS_,"",@"SHT_CUDA_INFO"
	.sectionflags	@""
	.align	4


	//----- nvinfo : EIATTR_CUDA_API_VERSION
	.align		4
        /*0000*/ 	.byte	0x04, 0x37
        /*0002*/ 	.short	(.L_95 - .L_94)
.L_94:
        /*0004*/ 	.word	0x00000082


	//----- nvinfo : EIATTR_KPARAM_INFO
	.align		4
.L_95:
        /*0008*/ 	.byte	0x04, 0x17
        /*000a*/ 	.short	(.L_97 - .L_96)
.L_96:
        /*000c*/ 	.word	0x00000000
        /*0010*/ 	.short	0x0006
        /*0012*/ 	.short	0x0020
        /*0014*/ 	.byte	0x00, 0xf5, 0x21, 0x00


	//----- nvinfo : EIATTR_KPARAM_INFO
	.align		4
.L_97:
        /*0018*/ 	.byte	0x04, 0x17
        /*001a*/ 	.short	(.L_99 - .L_98)
.L_98:
        /*001c*/ 	.word	0x00000000
        /*0020*/ 	.short	0x0005
        /*0022*/ 	.short	0x001c
        /*0024*/ 	.byte	0x00, 0xf0, 0x11, 0x00


	//----- nvinfo : EIATTR_KPARAM_INFO
	.align		4
.L_99:
        /*0028*/ 	.byte	0x04, 0x17
        /*002a*/ 	.short	(.L_101 - .L_100)
.L_100:
        /*002c*/ 	.word	0x00000000
        /*0030*/ 	.short	0x0004
        /*0032*/ 	.short	0x0018
        /*0034*/ 	.byte	0x00, 0xf0, 0x11, 0x00


	//----- nvinfo : EIATTR_KPARAM_INFO
	.align		4
.L_101:
        /*0038*/ 	.byte	0x04, 0x17
        /*003a*/ 	.short	(.L_103 - .L_102)
.L_102:
        /*003c*/ 	.word	0x00000000
        /*0040*/ 	.short	0x0003
        /*0042*/ 	.short	0x0014
        /*0044*/ 	.byte	0x00, 0xf0, 0x11, 0x00


	//----- nvinfo : EIATTR_KPARAM_INFO
	.align		4
.L_103:
        /*0048*/ 	.byte	0x04, 0x17
        /*004a*/ 	.short	(.L_105 - .L_104)
.L_104:
        /*004c*/ 	.word	0x00000000
        /*0050*/ 	.short	0x0002
        /*0052*/ 	.short	0x0010
        /*0054*/ 	.byte	0x00, 0xf0, 0x11, 0x00


	//----- nvinfo : EIATTR_KPARAM_INFO
	.align		4
.L_105:
        /*0058*/ 	.byte	0x04, 0x17
        /*005a*/ 	.short	(.L_107 - .L_106)
.L_106:
        /*005c*/ 	.word	0x00000000
        /*0060*/ 	.short	0x0001
        /*0062*/ 	.short	0x0008
        /*0064*/ 	.byte	0x00, 0xf0, 0x21, 0x00


	//----- nvinfo : EIATTR_KPARAM_INFO
	.align		4
.L_107:
        /*0068*/ 	.byte	0x04, 0x17
        /*006a*/ 	.short	(.L_109 - .L_108)
.L_108:
        /*006c*/ 	.word	0x00000000
        /*0070*/ 	.short	0x0000
        /*0072*/ 	.short	0x0000
        /*0074*/ 	.byte	0x00, 0xf5, 0x21, 0x00


	//----- nvinfo : EIATTR_SPARSE_MMA_MASK
	.align		4
.L_109:
        /*0078*/ 	.byte	0x03, 0x50
        /*007a*/ 	.short	0x0000


	//----- nvinfo : EIATTR_MAXREG_COUNT
	.align		4
        /*007c*/ 	.byte	0x03, 0x1b
        /*007e*/ 	.short	0x00ff


	//----- nvinfo : EIATTR_MERCURY_ISA_VERSION
	.align		4
        /*0080*/ 	.byte	0x03, 0x5f
        /*0082*/ 	.short	0x0101


	//----- nvinfo : EIATTR_VRC_CTA_INIT_COUNT
	.align		4
        /*0084*/ 	.byte	0x02, 0x4a
	.zero		1
	.zero		1


	//----- nvinfo : EIATTR_EXIT_INSTR_OFFSETS
	.align		4
        /*0088*/ 	.byte	0x04, 0x1c
        /*008a*/ 	.short	(.L_111 - .L_110)


	//   ....[0]....
.L_110:
        /*008c*/ 	.word	0x000007b0


	//----- nvinfo : EIATTR_CRS_STACK_SIZE
	.align		4
.L_111:
        /*0090*/ 	.byte	0x04, 0x1e
        /*0092*/ 	.short	(.L_113 - .L_112)
.L_112:
        /*0094*/ 	.word	0x00000000


	//----- nvinfo : EIATTR_CBANK_PARAM_SIZE
	.align		4
.L_113:
        /*0098*/ 	.byte	0x03, 0x19
        /*009a*/ 	.short	0x0028


	//----- nvinfo : EIATTR_PARAM_CBANK
	.align		4
        /*009c*/ 	.byte	0x04, 0x0a
        /*009e*/ 	.short	(.L_115 - .L_114)
	.align		4
.L_114:
        /*00a0*/ 	.word	index@(.nv.constant0._Z16computeFinalSumsPfmiiiiS_)
        /*00a4*/ 	.short	0x0380
        /*00a6*/ 	.short	0x0028


	//----- nvinfo : EIATTR_SW_WAR
	.align		4
.L_115:
        /*00a8*/ 	.byte	0x04, 0x36
        /*00aa*/ 	.short	(.L_117 - .L_116)
.L_116:
        /*00ac*/ 	.word	0x00000008
.L_117:


//--------------------- .nv.info._Z11computeSumsPfS_mmiiiii --------------------------
	.section	.nv.info._Z11computeSumsPfS_mmiiiii,"",@"SHT_CUDA_INFO"
	.sectionflags	@""
	.align	4


	//----- nvinfo : EIATTR_CUDA_API_VERSION
	.align		4
        /*0000*/ 	.byte	0x04, 0x37
        /*0002*/ 	.short	(.L_119 - .L_118)
.L_118:
        /*0004*/ 	.word	0x00000082


	//----- nvinfo : EIATTR_KPARAM_INFO
	.align		4
.L_119:
        /*0008*/ 	.byte	0x04, 0x17
        /*000a*/ 	.short	(.L_121 - .L_120)
.L_120:
        /*000c*/ 	.word	0x00000000
        /*0010*/ 	.short	0x0008
        /*0012*/ 	.short	0x0030
        /*0014*/ 	.byte	0x00, 0xf0, 0x11, 0x00


	//----- nvinfo : EIATTR_KPARAM_INFO
	.align		4
.L_121:
        /*0018*/ 	.byte	0x04, 0x17
        /*001a*/ 	.short	(.L_123 - .L_122)
.L_122:
        /*001c*/ 	.word	0x00000000
        /*0020*/ 	.short	0x0007
        /*0022*/ 	.short	0x002c
        /*0024*/ 	.byte	0x00, 0xf0, 0x11, 0x00


	//----- nvinfo : EIATTR_KPARAM_INFO
	.align		4
.L_123:
        /*0028*/ 	.byte	0x04, 0x17
        /*002a*/ 	.short	(.L_125 - .L_124)
.L_124:
        /*002c*/ 	.word	0x00000000
        /*0030*/ 	.short	0x0006
        /*0032*/ 	.short	0x0028
        /*0034*/ 	.byte	0x00, 0xf0, 0x11, 0x00


	//----- nvinfo : EIATTR_KPARAM_INFO
	.align		4
.L_125:
        /*0038*/ 	.byte	0x04, 0x17
        /*003a*/ 	.short	(.L_127 - .L_126)
.L_126:
        /*003c*/ 	.word	0x00000000
        /*0040*/ 	.short	0x0005
        /*0042*/ 	.short	0x0024
        /*0044*/ 	.byte	0x00, 0xf0, 0x11, 0x00


	//----- nvinfo : EIATTR_KPARAM_INFO
	.align		4
.L_127:
        /*0048*/ 	.byte	0x04, 0x17
        /*004a*/ 	.short	(.L_129 - .L_128)
.L_128:
        /*004c*/ 	.word	0x00000000
        /*0050*/ 	.short	0x0004
        /*0052*/ 	.short	0x0020
        /*0054*/ 	.byte	0x00, 0xf0, 0x11, 0x00


	//----- nvinfo : EIATTR_KPARAM_INFO
	.align		4
.L_129:
        /*0058*/ 	.byte	0x04, 0x17
        /*005a*/ 	.short	(.L_131 - .L_130)
.L_130:
        /*005c*/ 	.word	0x00000000
        /*0060*/ 	.short	0x0003
        /*0062*/ 	.short	0x0018
        /*0064*/ 	.byte	0x00, 0xf0, 0x21, 0x00


	//----- nvinfo : EIATTR_KPARAM_INFO
	.align		4
.L_131:
        /*0068*/ 	.byte	0x04, 0x17
        /*006a*/ 	.short	(.L_133 - .L_132)
.L_132:
        /*006c*/ 	.word	0x00000000
        /*0070*/ 	.short	0x0002
        /*0072*/ 	.short	0x0010
        /*0074*/ 	.byte	0x00, 0xf0, 0x21, 0x00


	//----- nvinfo : EIATTR_KPARAM_INFO
	.align		4
.L_133:
        /*0078*/ 	.byte	0x04, 0x17
        /*007a*/ 	.short	(.L_135 - .L_134)
.L_134:
        /*007c*/ 	.word	0x00000000
        /*0080*/ 	.short	0x0001
        /*0082*/ 	.short	0x0008
        /*0084*/ 	.byte	0x00, 0xf5, 0x21, 0x00


	//----- nvinfo : EIATTR_KPARAM_INFO
	.align		4
.L_135:
        /*0088*/ 	.byte	0x04, 0x17
        /*008a*/ 	.short	(.L_137 - .L_136)
.L_136:
        /*008c*/ 	.word	0x00000000
        /*0090*/ 	.short	0x0000
        /*0092*/ 	.short	0x0000
        /*0094*/ 	.byte	0x00, 0xf5, 0x21, 0x00


	//----- nvinfo : EIATTR_SPARSE_MMA_MASK
	.align		4
.L_137:
        /*0098*/ 	.byte	0x03, 0x50
        /*009a*/ 	.short	0x0000


	//----- nvinfo : EIATTR_MAXREG_COUNT
	.align		4
        /*009c*/ 	.byte	0x03, 0x1b
        /*009e*/ 	.short	0x00ff


	//----- nvinfo : EIATTR_NUM_BARRIERS
	.align		4
        /*00a0*/ 	.byte	0x02, 0x4c
        /*00a2*/ 	.byte	0x01
	.zero		1


	//----- nvinfo : EIATTR_MERCURY_ISA_VERSION
	.align		4
        /*00a4*/ 	.byte	0x03, 0x5f
        /*00a6*/ 	.short	0x0101


	//----- nvinfo : EIATTR_VRC_CTA_INIT_COUNT
	.align		4
        /*00a8*/ 	.byte	0x02, 0x4a
	.zero		1
	.zero		1


	//----- nvinfo : EIATTR_EXIT_INSTR_OFFSETS
	.align		4
        /*00ac*/ 	.byte	0x04, 0x1c
        /*00ae*/ 	.short	(.L_139 - .L_138)


	//   ....[0]....
.L_138:
        /*00b0*/ 	.word	0x00001700


	//   ....[1]....
        /*00b4*/ 	.word	0x00001cf0


	//   ....[2]....
        /*00b8*/ 	.word	0x00002000


	//   ....[3]....
        /*00bc*/ 	.word	0x000021e0


	//   ....[4]....
        /*00c0*/ 	.word	0x000022d0


	//----- nvinfo : EIATTR_CRS_STACK_SIZE
	.align		4
.L_139:
        /*00c4*/ 	.byte	0x04, 0x1e
        /*00c6*/ 	.short	(.L_141 - .L_140)
.L_140:
        /*00c8*/ 	.word	0x00000000


	//----- nvinfo : EIATTR_CBANK_PARAM_SIZE
	.align		4
.L_141:
        /*00cc*/ 	.byte	0x03, 0x19
        /*00ce*/ 	.short	0x0034


	//----- nvinfo : EIATTR_PARAM_CBANK
	.align		4
        /*00d0*/ 	.byte	0x04, 0x0a
        /*00d2*/ 	.short	(.L_143 - .L_142)
	.align		4
.L_142:
        /*00d4*/ 	.word	index@(.nv.constant0._Z11computeSumsPfS_mmiiiii)
        /*00d8*/ 	.short	0x0380
        /*00da*/ 	.short	0x0034


	//----- nvinfo : EIATTR_SW_WAR
	.align		4
.L_143:
        /*00dc*/ 	.byte	0x04, 0x36
        /*00de*/ 	.short	(.L_145 - .L_144)
.L_144:
        /*00e0*/ 	.word	0x00000008
.L_145:


//--------------------- .nv.callgraph             --------------------------
	.section	.nv.callgraph,"",@"SHT_CUDA_CALLGRAPH"
	.align	4
	.sectionentsize	8
	.align		4
        /*0000*/ 	.word	0x00000000
	.align		4
        /*0004*/ 	.word	0xffffffff
	.align		4
        /*0008*/ 	.word	0x00000000
	.align		4
        /*000c*/ 	.word	0xfffffffe
	.align		4
        /*0010*/ 	.word	0x00000000
	.align		4
        /*0014*/ 	.word	0xfffffffd
	.align		4
        /*0018*/ 	.word	0x00000000
	.align		4
        /*001c*/ 	.word	0xfffffffc


//--------------------- .text._Z5dummyv           --------------------------
	.section	.text._Z5dummyv,"ax",@progbits
	.align	128
        .global         _Z5dummyv
        .type           _Z5dummyv,@function
        .size           _Z5dummyv,(.L_x_66 - _Z5dummyv)
        .other          _Z5dummyv,@"STO_CUDA_ENTRY STV_DEFAULT"
_Z5dummyv:
.text._Z5dummyv:
[----:B------:R-:W-:Y:S01]  /*0000*/  LDC R1, c[0x0][0x37c] ;  /* 0x0000df00ff017b82 */ /* 0x000fe20000000800 */
[----:B------:R-:W-:Y:S05]  /*0010*/  EXIT ;  /* 0x000000000000794d */ /* 0x000fea0003800000 */
.L_x_0:
[----:B------:R-:W-:-:S00]  /*0020*/  BRA `(.L_x_0) ;  /* 0xfffffffc00fc7947 */ /* 0x000fc0000383ffff */
[----:B------:R-:W-:-:S00]  /*0030*/  NOP ;  /* 0x0000000000007918 */ /* 0x000fc00000000000 */
        /* <DEDUP_REMOVED lines=12> */
.L_x_66:


//--------------------- .text._Z12computeNormsPfmS_S_iiii --------------------------
	.section	.text._Z12computeNormsPfmS_S_iiii,"ax",@progbits
	.align	128
        .global         _Z12computeNormsPfmS_S_iiii
        .type           _Z12computeNormsPfmS_S_iiii,@function
        .size           _Z12computeNormsPfmS_S_iiii,(.L_x_63 - _Z12computeNormsPfmS_S_iiii)
        .other          _Z12computeNormsPfmS_S_iiii,@"STO_CUDA_ENTRY STV_DEFAULT"
_Z12computeNormsPfmS_S_iiii:
.text._Z12computeNormsPfmS_S_iiii:
[----:B------:R-:W-:Y:S01]  /*0000*/  LDC R1, c[0x0][0x37c] ;  /* 0x0000df00ff017b82 */ /* 0x000fe20000000800 */
[----:B------:R-:W0:Y:S07]  /*0010*/  S2R R9, SR_CTAID.X ;  /* 0x0000000000097919 */ /* 0x000e2e0000002500 */
[----:B------:R-:W0:Y:S01]  /*0020*/  LDC.64 R2, c[0x0][0x398] ;  /* 0x0000e600ff027b82 */ /* 0x000e220000000a00 */
[----:B------:R-:W1:Y:S01]  /*0030*/  LDCU.64 UR4, c[0x0][0x358] ;  /* 0x00006b00ff0477ac */ /* 0x000e620008000a00 */
[----:B------:R-:W2:Y:S06]  /*0040*/  LDCU.64 UR6, c[0x0][0x388] ;  /* 0x00007100ff0677ac */ /* 0x000eac0008000a00 */
[----:B------:R-:W3:Y:S08]  /*0050*/  LDC R0, c[0x0][0x3a4] ;  /* 0x0000e900ff007b82 */ /* 0x000ef00000000800 */
[----:B------:R-:W2:Y:S01]  /*0060*/  LDC.64 R4, c[0x0][0x380] ;  /* 0x0000e000ff047b82 */ /* 0x000ea20000000a00 */
[----:B0-----:R-:W-:-:S06]  /*0070*/  IMAD.WIDE.U32 R2, R9, 0x4, R2 ;  /* 0x0000000409027825 */ /* 0x001fcc00078e0002 */
[----:B-1----:R-:W4:Y:S01]  /*0080*/  LDG.E R2, desc[UR4][R2.64] ;  /* 0x0000000402027981 */ /* 0x002f22000c1e1900 */
[----:B---3--:R-:W-:Y:S02]  /*0090*/  ISETP.NE.AND P0, PT, R0, 0x1, PT ;  /* 0x000000010000780c */ /* 0x008fe40003f05270 */
[----:B------:R-:W0:Y:S11]  /*00a0*/  S2R R0, SR_TID.X ;  /* 0x0000000000007919 */ /* 0x000e360000002100 */
[----:B------:R-:W1:Y:S01]  /*00b0*/  @P0 S2R R11, SR_CTAID.Y ;  /* 0x00000000000b0919 */ /* 0x000e620000002600 */
[----:B------:R-:W0:Y:S08]  /*00c0*/  @!P0 LDC R7, c[0x0][0x3ac] ;  /* 0x0000eb00ff078b82 */ /* 0x000e300000000800 */
[----:B------:R-:W1:Y:S01]  /*00d0*/  @P0 LDC R6, c[0x0][0x3a8] ;  /* 0x0000ea00ff060b82 */ /* 0x000e620000000800 */
[----:B0-----:R-:W-:-:S02]  /*00e0*/  @!P0 IMAD.IADD R7, R0, 0x1, R7 ;  /* 0x0000000100078824 */ /* 0x001fc400078e0207 */
[----:B-1----:R-:W-:-:S04]  /*00f0*/  @P0 IMAD R7, R11, R6, R0 ;  /* 0x000000060b070224 */ /* 0x002fc800078e0200 */
[----:B--2---:R-:W-:Y:S01]  /*0100*/  IMAD.WIDE.U32 R4, R7, UR6, R4 ;  /* 0x0000000607047c25 */ /* 0x004fe2000f8e0004 */
[----:B------:R-:W-:-:S05]  /*0110*/  SHF.R.S32.HI R0, RZ, 0x1f, R7 ;  /* 0x0000001fff007819 */ /* 0x000fca0000011407 */
[----:B------:R-:W-:-:S04]  /*0120*/  IMAD R0, R0, UR6, RZ ;  /* 0x0000000600007c24 */ /* 0x000fc8000f8e02ff */
[----:B------:R-:W-:-:S04]  /*0130*/  IMAD R7, R7, UR7, R0 ;  /* 0x0000000707077c24 */ /* 0x000fc8000f8e0200 */
[----:B------:R-:W-:Y:S01]  /*0140*/  IMAD.IADD R5, R5, 0x1, R7 ;  /* 0x0000000105057824 */ /* 0x000fe200078e0207 */
[----:B----4-:R-:W-:-:S13]  /*0150*/  FSETP.NEU.AND P0, PT, R2, RZ, PT ;  /* 0x000000ff0200720b */ /* 0x010fda0003f0d000 */
[----:B------:R-:W-:Y:S05]  /*0160*/  @!P0 BRA `(.L_x_1) ;  /* 0x0000000000848947 */ /* 0x000fea0003800000 */
[----:B------:R-:W0:Y:S01]  /*0170*/  LDC.64 R6, c[0x0][0x390] ;  /* 0x0000e400ff067b82 */ /* 0x000e220000000a00 */
[----:B------:R-:W-:-:S05]  /*0180*/  IMAD.WIDE.U32 R4, R9, 0x4, R4 ;  /* 0x0000000409047825 */ /* 0x000fca00078e0004 */
[----:B------:R-:W2:Y:S01]  /*0190*/  LDG.E R0, desc[UR4][R4.64] ;  /* 0x0000000404007981 */ /* 0x000ea2000c1e1900 */
[----:B0-----:R-:W-:-:S06]  /*01a0*/  IMAD.WIDE.U32 R6, R9, 0x4, R6 ;  /* 0x0000000409067825 */ /* 0x001fcc00078e0006 */
[----:B------:R-:W2:Y:S01]  /*01b0*/  LDG.E R7, desc[UR4][R6.64] ;  /* 0x0000000406077981 */ /* 0x000ea2000c1e1900 */
[----:B------:R-:W-:Y:S01]  /*01c0*/  VIADD R8, R2, 0xf3000000 ;  /* 0xf300000002087836 */ /* 0x000fe20000000000 */
[----:B------:R0:W1:Y:S04]  /*01d0*/  MUFU.RSQ R3, R2 ;  /* 0x0000000200037308 */ /* 0x0000680000001400 */
[----:B------:R-:W-:Y:S01]  /*01e0*/  ISETP.GT.U32.AND P0, PT, R8, 0x727fffff, PT ;  /* 0x727fffff0800780c */ /* 0x000fe20003f04070 */
[----:B--2---:R-:W-:-:S12]  /*01f0*/  FADD R0, R0, -R7 ;  /* 0x8000000700007221 */ /* 0x004fd80000000000 */
[----:B01----:R-:W-:Y:S05]  /*0200*/  @!P0 BRA `(.L_x_2) ;  /* 0x0000000000108947 */ /* 0x003fea0003800000 */
[----:B------:R-:W-:-:S07]  /*0210*/  MOV R8, 0x230 ;  /* 0x0000023000087802 */ /* 0x000fce0000000f00 */
[----:B------:R-:W-:Y:S05]  /*0220*/  CALL.REL.NOINC `($__internal_0_$__cuda_sm20_sqrt_rn_f32_slowpath) ;  /* 0x0000000000607944 */ /* 0x000fea0003c00000 */
[----:B------:R-:W-:Y:S01]  /*0230*/  IMAD.MOV.U32 R3, RZ, RZ, R6 ;  /* 0x000000ffff037224 */ /* 0x000fe200078e0006 */
[----:B------:R-:W-:Y:S06]  /*0240*/  BRA `(.L_x_3) ;  /* 0x0000000000107947 */ /* 0x000fec0003800000 */
.L_x_2:
[----:B------:R-:W-:Y:S01]  /*0250*/  FMUL.FTZ R7, R2, R3 ;  /* 0x0000000302077220 */ /* 0x000fe20000410000 */
[----:B------:R-:W-:-:S03]  /*0260*/  FMUL.FTZ R3, R3, 0.5 ;  /* 0x3f00000003037820 */ /* 0x000fc60000410000 */
[----:B------:R-:W-:-:S04]  /*0270*/  FFMA R2, -R7, R7, R2 ;  /* 0x0000000707027223 */ /* 0x000fc80000000102 */
[----:B------:R-:W-:-:S07]  /*0280*/  FFMA R3, R2, R3, R7 ;  /* 0x0000000302037223 */ /* 0x000fce0000000007 */
.L_x_3:
[----:B------:R-:W0:Y:S01]  /*0290*/  MUFU.RCP R2, R3 ;  /* 0x0000000300027308 */ /* 0x000e220000001000 */
[----:B------:R-:W-:Y:S07]  /*02a0*/  BSSY.RECONVERGENT B0, `(.L_x_4) ;  /* 0x000000b000007945 */ /* 0x000fee0003800200 */
[----:B------:R-:W1:Y:S01]  /*02b0*/  FCHK P0, R0, R3 ;  /* 0x0000000300007302 */ /* 0x000e620000000000 */
[----:B0-----:R-:W-:-:S04]  /*02c0*/  FFMA R7, R2, -R3, 1 ;  /* 0x3f80000002077423 */ /* 0x001fc80000000803 */
[----:B------:R-:W-:-:S04]  /*02d0*/  FFMA R7, R2, R7, R2 ;  /* 0x0000000702077223 */ /* 0x000fc80000000002 */
[----:B------:R-:W-:-:S04]  /*02e0*/  FFMA R2, R0, R7, RZ ;  /* 0x0000000700027223 */ /* 0x000fc800000000ff */
[----:B------:R-:W-:-:S04]  /*02f0*/  FFMA R6, R2, -R3, R0 ;  /* 0x8000000302067223 */ /* 0x000fc80000000000 */
[----:B------:R-:W-:Y:S01]  /*0300*/  FFMA R7, R7, R6, R2 ;  /* 0x0000000607077223 */ /* 0x000fe20000000002 */
[----:B-1----:R-:W-:Y:S06]  /*0310*/  @!P0 BRA `(.L_x_5) ;  /* 0x00000000000c8947 */ /* 0x002fec0003800000 */
[----:B------:R-:W-:-:S07]  /*0320*/  MOV R2, 0x340 ;  /* 0x0000034000027802 */ /* 0x000fce0000000f00 */
[----:B------:R-:W-:Y:S05]  /*0330*/  CALL.REL.NOINC `($__internal_1_$__cuda_sm3x_div_rn_noftz_f32_slowpath) ;  /* 0x00000000007c7944 */ /* 0x000fea0003c00000 */
[----:B------:R-:W-:-:S07]  /*0340*/  MOV R7, R0 ;  /* 0x0000000000077202 */ /* 0x000fce0000000f00 */
.L_x_5:
[----:B------:R-:W-:Y:S05]  /*0350*/  BSYNC.RECONVERGENT B0 ;  /* 0x0000000000007941 */ /* 0x000fea0003800200 */
.L_x_4:
[----:B------:R-:W-:Y:S01]  /*0360*/  STG.E desc[UR4][R4.64], R7 ;  /* 0x0000000704007986 */ /* 0x000fe2000c101904 */
[----:B------:R-:W-:Y:S05]  /*0370*/  EXIT ;  /* 0x000000000000794d */ /* 0x000fea0003800000 */
.L_x_1:
[----:B------:R-:W-:-:S05]  /*0380*/  IMAD.WIDE.U32 R4, R9, 0x4, R4 ;  /* 0x0000000409047825 */ /* 0x000fca00078e0004 */
[----:B------:R-:W-:Y:S01]  /*0390*/  STG.E desc[UR4][R4.64], RZ ;  /* 0x000000ff04007986 */ /* 0x000fe2000c101904 */
[----:B------:R-:W-:Y:S05]  /*03a0*/  EXIT ;  /* 0x000000000000794d */ /* 0x000fea0003800000 */
        .weak           $__internal_0_$__cuda_sm20_sqrt_rn_f32_slowpath
        .type           $__internal_0_$__cuda_sm20_sqrt_rn_f32_slowpath,@function
        .size           $__internal_0_$__cuda_sm20_sqrt_rn_f32_slowpath,($__internal_1_$__cuda_sm3x_div_rn_noftz_f32_slowpath - $__internal_0_$__cuda_sm20_sqrt_rn_f32_slowpath)
$__internal_0_$__cuda_sm20_sqrt_rn_f32_slowpath:
[----:B------:R-:W-:-:S13]  /*03b0*/  LOP3.LUT P0, RZ, R2, 0x7fffffff, RZ, 0xc0, !PT ;  /* 0x7fffffff02ff7812 */ /* 0x000fda000780c0ff */
[----:B------:R-:W-:Y:S01]  /*03c0*/  @!P0 IMAD.MOV.U32 R3, RZ, RZ, R2 ;  /* 0x000000ffff038224 */ /* 0x000fe200078e0002 */
[----:B------:R-:W-:Y:S06]  /*03d0*/  @!P0 BRA `(.L_x_6) ;  /* 0x0000000000448947 */ /* 0x000fec0003800000 */
[----:B------:R-:W-:-:S13]  /*03e0*/  FSETP.GEU.FTZ.AND P0, PT, R2, RZ, PT ;  /* 0x000000ff0200720b */ /* 0x000fda0003f1e000 */
[----:B------:R-:W-:Y:S01]  /*03f0*/  @!P0 IMAD.MOV.U32 R3, RZ, RZ, 0x7fffffff ;  /* 0x7fffffffff038424 */ /* 0x000fe200078e00ff */
[----:B------:R-:W-:Y:S06]  /*0400*/  @!P0 BRA `(.L_x_6) ;  /* 0x0000000000388947 */ /* 0x000fec0003800000 */
[----:B------:R-:W-:-:S13]  /*0410*/  FSETP.GTU.FTZ.AND P0, PT, |R2|, +INF , PT ;  /* 0x7f8000000200780b */ /* 0x000fda0003f1c200 */
[----:B------:R-:W-:Y:S01]  /*0420*/  @P0 FADD.FTZ R3, R2, 1 ;  /* 0x3f80000002030421 */ /* 0x000fe20000010000 */
[----:B------:R-:W-:Y:S06]  /*0430*/  @P0 BRA `(.L_x_6) ;  /* 0x00000000002c0947 */ /* 0x000fec0003800000 */
[----:B------:R-:W-:-:S13]  /*0440*/  FSETP.NEU.FTZ.AND P0, PT, |R2|, +INF , PT ;  /* 0x7f8000000200780b */ /* 0x000fda0003f1d200 */
[----:B------:R-:W-:Y:S01]  /*0450*/  @!P0 IMAD.MOV.U32 R3, RZ, RZ, R2 ;  /* 0x000000ffff038224 */ /* 0x000fe200078e0002 */
[----:B------:R-:W-:Y:S06]  /*0460*/  @!P0 BRA `(.L_x_6) ;  /* 0x0000000000208947 */ /* 0x000fec0003800000 */
[----:B------:R-:W-:-:S04]  /*0470*/  FFMA R2, R2, 1.84467440737095516160e+19, RZ ;  /* 0x5f80000002027823 */ /* 0x000fc800000000ff */
[----:B------:R-:W0:Y:S02]  /*0480*/  MUFU.RSQ R3, R2 ;  /* 0x0000000200037308 */ /* 0x000e240000001400 */
[----:B0-----:R-:W-:Y:S01]  /*0490*/  FMUL.FTZ R7, R2, R3 ;  /* 0x0000000302077220 */ /* 0x001fe20000410000 */
[----:B------:R-:W-:-:S03]  /*04a0*/  FMUL.FTZ R3, R3, 0.5 ;  /* 0x3f00000003037820 */ /* 0x000fc60000410000 */
[----:B------:R-:W-:-:S04]  /*04b0*/  FADD.FTZ R6, -R7, -RZ ;  /* 0x800000ff07067221 */ /* 0x000fc80000010100 */
[----:B------:R-:W-:-:S04]  /*04c0*/  FFMA R6, R7, R6, R2 ;  /* 0x0000000607067223 */ /* 0x000fc80000000002 */
[----:B------:R-:W-:-:S04]  /*04d0*/  FFMA R3, R6, R3, R7 ;  /* 0x0000000306037223 */ /* 0x000fc80000000007 */
[----:B------:R-:W-:-:S07]  /*04e0*/  FMUL.FTZ R3, R3, 2.3283064365386962891e-10 ;  /* 0x2f80000003037820 */ /* 0x000fce0000410000 */
.L_x_6:
[----:B------:R-:W-:Y:S01]  /*04f0*/  MOV R6, R3 ;  /* 0x0000000300067202 */ /* 0x000fe20000000f00 */
[----:B------:R-:W-:Y:S02]  /*0500*/  IMAD.MOV.U32 R2, RZ, RZ, R8 ;  /* 0x000000ffff027224 */ /* 0x000fe400078e0008 */
[----:B------:R-:W-:-:S04]  /*0510*/  IMAD.MOV.U32 R3, RZ, RZ, 0x0 ;  /* 0x00000000ff037424 */ /* 0x000fc800078e00ff */
[----:B------:R-:W-:Y:S05]  /*0520*/  RET.REL.NODEC R2 `(_Z12computeNormsPfmS_S_iiii) ;  /* 0xfffffff802b47950 */ /* 0x000fea0003c3ffff */
        .weak           $__internal_1_$__cuda_sm3x_div_rn_noftz_f32_slowpath
        .type           $__internal_1_$__cuda_sm3x_div_rn_noftz_f32_slowpath,@function
        .size           $__internal_1_$__cuda_sm3x_div_rn_noftz_f32_slowpath,(.L_x_63 - $__internal_1_$__cuda_sm3x_div_rn_noftz_f32_slowpath)
$__internal_1_$__cuda_sm3x_div_rn_noftz_f32_slowpath:
[----:B------:R-:W-:Y:S01]  /*0530*/  SHF.R.U32.HI R7, RZ, 0x17, R3 ;  /* 0x00000017ff077819 */ /* 0x000fe20000011603 */
[----:B------:R-:W-:Y:S01]  /*0540*/  BSSY.RECONVERGENT B1, `(.L_x_7) ;  /* 0x0000063000017945 */ /* 0x000fe20003800200 */
[--C-:B------:R-:W-:Y:S02]  /*0550*/  SHF.R.U32.HI R6, RZ, 0x17, R0.reuse ;  /* 0x00000017ff067819 */ /* 0x100fe40000011600 */
[----:B------:R-:W-:Y:S02]  /*0560*/  LOP3.LUT R12, R7, 0xff, RZ, 0xc0, !PT ;  /* 0x000000ff070c7812 */ /* 0x000fe400078ec0ff */
[----:B------:R-:W-:Y:S01]  /*0570*/  LOP3.LUT R10, R6, 0xff, RZ, 0xc0, !PT ;  /* 0x000000ff060a7812 */ /* 0x000fe200078ec0ff */
[----:B------:R-:W-:Y:S02]  /*0580*/  IMAD.MOV.U32 R6, RZ, RZ, R0 ;  /* 0x000000ffff067224 */ /* 0x000fe400078e0000 */
[----:B------:R-:W-:Y:S01]  /*0590*/  VIADD R9, R12, 0xffffffff ;  /* 0xffffffff0c097836 */ /* 0x000fe20000000000 */
[----:B------:R-:W-:-:S04]  /*05a0*/  IADD3 R8, PT, PT, R10, -0x1, RZ ;  /* 0xffffffff0a087810 */ /* 0x000fc80007ffe0ff */
[----:B------:R-:W-:-:S04]  /*05b0*/  ISETP.GT.U32.AND P0, PT, R9, 0xfd, PT ;  /* 0x000000fd0900780c */ /* 0x000fc80003f04070 */
[----:B------:R-:W-:-:S13]  /*05c0*/  ISETP.GT.U32.OR P0, PT, R8, 0xfd, P0 ;  /* 0x000000fd0800780c */ /* 0x000fda0000704470 */
[----:B------:R-:W-:Y:S01]  /*05d0*/  @!P0 IMAD.MOV.U32 R7, RZ, RZ, RZ ;  /* 0x000000ffff078224 */ /* 0x000fe200078e00ff */
[----:B------:R-:W-:Y:S06]  /*05e0*/  @!P0 BRA `(.L_x_8) ;  /* 0x00000000005c8947 */ /* 0x000fec0003800000 */
[----:B------:R-:W-:Y:S02]  /*05f0*/  FSETP.GTU.FTZ.AND P1, PT, |R3|, +INF , PT ;  /* 0x7f8000000300780b */ /* 0x000fe40003f3c200 */
[----:B------:R-:W-:-:S04]  /*0600*/  FSETP.GTU.FTZ.AND P0, PT, |R0|, +INF , PT ;  /* 0x7f8000000000780b */ /* 0x000fc80003f1c200 */
[----:B------:R-:W-:-:S13]  /*0610*/  PLOP3.LUT P0, PT, P0, P1, PT, 0xf8, 0x8f ;  /* 0x00000000008f781c */ /* 0x000fda0000703f70 */
[----:B------:R-:W-:Y:S05]  /*0620*/  @P0 BRA `(.L_x_9) ;  /* 0x00000004004c0947 */ /* 0x000fea0003800000 */
[----:B------:R-:W-:-:S13]  /*0630*/  LOP3.LUT P0, RZ, R3, 0x7fffffff, R6, 0xc8, !PT ;  /* 0x7fffffff03ff7812 */ /* 0x000fda000780c806 */
[----:B------:R-:W-:Y:S05]  /*0640*/  @!P0 BRA `(.L_x_10) ;  /* 0x00000004003c8947 */ /* 0x000fea0003800000 */
[C---:B------:R-:W-:Y:S02]  /*0650*/  FSETP.NEU.FTZ.AND P2, PT, |R0|.reuse, +INF , PT ;  /* 0x7f8000000000780b */ /* 0x040fe40003f5d200 */
[----:B------:R-:W-:Y:S02]  /*0660*/  FSETP.NEU.FTZ.AND P1, PT, |R3|, +INF , PT ;  /* 0x7f8000000300780b */ /* 0x000fe40003f3d200 */
[----:B------:R-:W-:-:S11]  /*0670*/  FSETP.NEU.FTZ.AND P0, PT, |R0|, +INF , PT ;  /* 0x7f8000000000780b */ /* 0x000fd60003f1d200 */
[----:B------:R-:W-:Y:S05]  /*0680*/  @!P1 BRA !P2, `(.L_x_10) ;  /* 0x00000004002c9947 */ /* 0x000fea0005000000 */
[----:B------:R-:W-:-:S04]  /*0690*/  LOP3.LUT P2, RZ, R6, 0x7fffffff, RZ, 0xc0, !PT ;  /* 0x7fffffff06ff7812 */ /* 0x000fc8000784c0ff */
[----:B------:R-:W-:-:S13]  /*06a0*/  PLOP3.LUT P1, PT, P1, P2, PT, 0x2f, 0xf2 ;  /* 0x0000000000f2781c */ /* 0x000fda0000f24577 */
[----:B------:R-:W-:Y:S05]  /*06b0*/  @P1 BRA `(.L_x_11) ;  /* 0x0000000400181947 */ /* 0x000fea0003800000 */
[----:B------:R-:W-:-:S04]  /*06c0*/  LOP3.LUT P1, RZ, R3, 0x7fffffff, RZ, 0xc0, !PT ;  /* 0x7fffffff03ff7812 */ /* 0x000fc8000782c0ff */
[----:B------:R-:W-:-:S13]  /*06d0*/  PLOP3.LUT P0, PT, P0, P1, PT, 0x2f, 0xf2 ;  /* 0x0000000000f2781c */ /* 0x000fda0000702577 */
[----:B------:R-:W-:Y:S05]  /*06e0*/  @P0 BRA `(.L_x_12) ;  /* 0x0000000400000947 */ /* 0x000fea0003800000 */
[----:B------:R-:W-:Y:S02]  /*06f0*/  ISETP.GE.AND P0, PT, R8, RZ, PT ;  /* 0x000000ff0800720c */ /* 0x000fe40003f06270 */
[----:B------:R-:W-:-:S11]  /*0700*/  ISETP.GE.AND P1, PT, R9, RZ, PT ;  /* 0x000000ff0900720c */ /* 0x000fd60003f26270 */
[----:B------:R-:W-:Y:S01]  /*0710*/  @P0 IMAD.MOV.U32 R7, RZ, RZ, RZ ;  /* 0x000000ffff070224 */ /* 0x000fe200078e00ff */
[----:B------:R-:W-:Y:S01]  /*0720*/  @!P0 MOV R7, 0xffffffc0 ;  /* 0xffffffc000078802 */ /* 0x000fe20000000f00 */
[----:B------:R-:W-:Y:S01]  /*0730*/  @!P0 FFMA R6, R0, 1.84467440737095516160e+19, RZ ;  /* 0x5f80000000068823 */ /* 0x000fe200000000ff */
[----:B------:R-:W-:-:S03]  /*0740*/  @!P1 FFMA R3, R3, 1.84467440737095516160e+19, RZ ;  /* 0x5f80000003039823 */ /* 0x000fc600000000ff */
[----:B------:R-:W-:-:S07]  /*0750*/  @!P1 VIADD R7, R7, 0x40 ;  /* 0x0000004007079836 */ /* 0x000fce0000000000 */
.L_x_8:
[----:B------:R-:W-:Y:S01]  /*0760*/  LEA R0, R12, 0xc0800000, 0x17 ;  /* 0xc08000000c007811 */ /* 0x000fe200078eb8ff */
[----:B------:R-:W-:Y:S04]  /*0770*/  BSSY.RECONVERGENT B2, `(.L_x_13) ;  /* 0x0000036000027945 */ /* 0x000fe80003800200 */
[----:B------:R-:W-:Y:S02]  /*0780*/  IMAD.IADD R8, R3, 0x1, -R0 ;  /* 0x0000000103087824 */ /* 0x000fe400078e0a00 */
[----:B------:R-:W-:Y:S02]  /*0790*/  VIADD R3, R10, 0xffffff81 ;  /* 0xffffff810a037836 */ /* 0x000fe40000000000 */
[----:B------:R-:W0:Y:S01]  /*07a0*/  MUFU.RCP R9, R8 ;  /* 0x0000000800097308 */ /* 0x000e220000001000 */
[----:B------:R-:W-:Y:S01]  /*07b0*/  FADD.FTZ R11, -R8, -RZ ;  /* 0x800000ff080b7221 */ /* 0x000fe20000010100 */
[----:B------:R-:W-:-:S03]  /*07c0*/  IMAD R0, R3, -0x800000, R6 ;  /* 0xff80000003007824 */ /* 0x000fc600078e0206 */
[----:B0-----:R-:W-:-:S04]  /*07d0*/  FFMA R10, R9, R11, 1 ;  /* 0x3f800000090a7423 */ /* 0x001fc8000000000b */
[----:B------:R-:W-:-:S04]  /*07e0*/  FFMA R13, R9, R10, R9 ;  /* 0x0000000a090d7223 */ /* 0x000fc80000000009 */
[----:B------:R-:W-:-:S04]  /*07f0*/  FFMA R6, R0, R13, RZ ;  /* 0x0000000d00067223 */ /* 0x000fc800000000ff */
[----:B------:R-:W-:-:S04]  /*0800*/  FFMA R9, R11, R6, R0 ;  /* 0x000000060b097223 */ /* 0x000fc80000000000 */
[----:B------:R-:W-:Y:S01]  /*0810*/  FFMA R10, R13, R9, R6 ;  /* 0x000000090d0a7223 */ /* 0x000fe20000000006 */
[----:B------:R-:W-:-:S03]  /*0820*/  IADD3 R6, PT, PT, R3, 0x7f, -R12 ;  /* 0x0000007f03067810 */ /* 0x000fc60007ffe80c */
[----:B------:R-:W-:Y:S01]  /*0830*/  FFMA R11, R11, R10, R0 ;  /* 0x0000000a0b0b7223 */ /* 0x000fe20000000000 */
[----:B------:R-:W-:-:S03]  /*0840*/  IADD3 R6, PT, PT, R6, R7, RZ ;  /* 0x0000000706067210 */ /* 0x000fc60007ffe0ff */
[----:B------:R-:W-:-:S05]  /*0850*/  FFMA R0, R13, R11, R10 ;  /* 0x0000000b0d007223 */ /* 0x000fca000000000a */
[----:B------:R-:W-:-:S04]  /*0860*/  SHF.R.U32.HI R3, RZ, 0x17, R0 ;  /* 0x00000017ff037819 */ /* 0x000fc80000011600 */
[----:B------:R-:W-:-:S05]  /*0870*/  LOP3.LUT R3, R3, 0xff, RZ, 0xc0, !PT ;  /* 0x000000ff03037812 */ /* 0x000fca00078ec0ff */
[----:B------:R-:W-:-:S04]  /*0880*/  IMAD.IADD R9, R3, 0x1, R6 ;  /* 0x0000000103097824 */ /* 0x000fc800078e0206 */
[----:B------:R-:W-:-:S05]  /*0890*/  VIADD R3, R9, 0xffffffff ;  /* 0xffffffff09037836 */ /* 0x000fca0000000000 */
[----:B------:R-:W-:-:S13]  /*08a0*/  ISETP.GE.U32.AND P0, PT, R3, 0xfe, PT ;  /* 0x000000fe0300780c */ /* 0x000fda0003f06070 */
[----:B------:R-:W-:Y:S05]  /*08b0*/  @!P0 BRA `(.L_x_14) ;  /* 0x0000000000808947 */ /* 0x000fea0003800000 */
[----:B------:R-:W-:-:S13]  /*08c0*/  ISETP.GT.AND P0, PT, R9, 0xfe, PT ;  /* 0x000000fe0900780c */ /* 0x000fda0003f04270 */
[----:B------:R-:W-:Y:S05]  /*08d0*/  @P0 BRA `(.L_x_15) ;  /* 0x00000000006c0947 */ /* 0x000fea0003800000 */
[----:B------:R-:W-:-:S13]  /*08e0*/  ISETP.GE.AND P0, PT, R9, 0x1, PT ;  /* 0x000000010900780c */ /* 0x000fda0003f06270 */
[----:B------:R-:W-:Y:S05]  /*08f0*/  @P0 BRA `(.L_x_16) ;  /* 0x0000000000740947 */ /* 0x000fea0003800000 */
[----:B------:R-:W-:Y:S02]  /*0900*/  ISETP.GE.AND P0, PT, R9, -0x18, PT ;  /* 0xffffffe80900780c */ /* 0x000fe40003f06270 */
[----:B------:R-:W-:-:S11]  /*0910*/  LOP3.LUT R0, R0, 0x80000000, RZ, 0xc0, !PT ;  /* 0x8000000000007812 */ /* 0x000fd600078ec0ff */
[----:B------:R-:W-:Y:S05]  /*0920*/  @!P0 BRA `(.L_x_16) ;  /* 0x0000000000688947 */ /* 0x000fea0003800000 */
[-CC-:B------:R-:W-:Y:S01]  /*0930*/  FFMA.RZ R3, R13, R11.reuse, R10.reuse ;  /* 0x0000000b0d037223 */ /* 0x180fe2000000c00a */
[----:B------:R-:W-:Y:S01]  /*0940*/  IADD3 R8, PT, PT, R9, 0x20, RZ ;  /* 0x0000002009087810 */ /* 0x000fe20007ffe0ff */
[-CC-:B------:R-:W-:Y:S01]  /*0950*/  FFMA.RM R6, R13, R11.reuse, R10.reuse ;  /* 0x0000000b0d067223 */ /* 0x180fe2000000400a */
[----:B------:R-:W-:Y:S02]  /*0960*/  ISETP.NE.AND P2, PT, R9, RZ, PT ;  /* 0x000000ff0900720c */ /* 0x000fe40003f45270 */
[----:B------:R-:W-:Y:S01]  /*0970*/  LOP3.LUT R7, R3, 0x7fffff, RZ, 0xc0, !PT ;  /* 0x007fffff03077812 */ /* 0x000fe200078ec0ff */
[----:B------:R-:W-:Y:S01]  /*0980*/  FFMA.RP R3, R13, R11, R10 ;  /* 0x0000000b0d037223 */ /* 0x000fe2000000800a */
[----:B------:R-:W-:Y:S01]  /*0990*/  ISETP.NE.AND P1, PT, R9, RZ, PT ;  /* 0x000000ff0900720c */ /* 0x000fe20003f25270 */
[----:B------:R-:W-:Y:S01]  /*09a0*/  IMAD.MOV R9, RZ, RZ, -R9 ;  /* 0x000000ffff097224 */ /* 0x000fe200078e0a09 */
[----:B------:R-:W-:Y:S02]  /*09b0*/  LOP3.LUT R7, R7, 0x800000, RZ, 0xfc, !PT ;  /* 0x0080000007077812 */ /* 0x000fe400078efcff */
[----:B------:R-:W-:-:S02]  /*09c0*/  FSETP.NEU.FTZ.AND P0, PT, R3, R6, PT ;  /* 0x000000060300720b */ /* 0x000fc40003f1d000 */
[----:B------:R-:W-:Y:S02]  /*09d0*/  SHF.L.U32 R8, R7, R8, RZ ;  /* 0x0000000807087219 */ /* 0x000fe400000006ff */
[----:B------:R-:W-:Y:S02]  /*09e0*/  SEL R6, R9, RZ, P2 ;  /* 0x000000ff09067207 */ /* 0x000fe40001000000 */
[----:B------:R-:W-:Y:S02]  /*09f0*/  ISETP.NE.AND P1, PT, R8, RZ, P1 ;  /* 0x000000ff0800720c */ /* 0x000fe40000f25270 */
[----:B------:R-:W-:Y:S02]  /*0a00*/  SHF.R.U32.HI R6, RZ, R6, R7 ;  /* 0x00000006ff067219 */ /* 0x000fe40000011607 */
[----:B------:R-:W-:Y:S02]  /*0a10*/  PLOP3.LUT P0, PT, P0, P1, PT, 0xf8, 0x8f ;  /* 0x00000000008f781c */ /* 0x000fe40000703f70 */
[----:B------:R-:W-:-:S02]  /*0a20*/  SHF.R.U32.HI R8, RZ, 0x1, R6 ;  /* 0x00000001ff087819 */ /* 0x000fc40000011606 */
[----:B------:R-:W-:-:S04]  /*0a30*/  SEL R3, RZ, 0x1, !P0 ;  /* 0x00000001ff037807 */ /* 0x000fc80004000000 */
[----:B------:R-:W-:-:S04]  /*0a40*/  LOP3.LUT R3, R3, 0x1, R8, 0xf8, !PT ;  /* 0x0000000103037812 */ /* 0x000fc800078ef808 */
[----:B------:R-:W-:-:S05]  /*0a50*/  LOP3.LUT R3, R3, R6, RZ, 0xc0, !PT ;  /* 0x0000000603037212 */ /* 0x000fca00078ec0ff */
[----:B------:R-:W-:-:S05]  /*0a60*/  IMAD.IADD R3, R8, 0x1, R3 ;  /* 0x0000000108037824 */ /* 0x000fca00078e0203 */
[----:B------:R-:W-:Y:S01]  /*0a70*/  LOP3.LUT R0, R3, R0, RZ, 0xfc, !PT ;  /* 0x0000000003007212 */ /* 0x000fe200078efcff */
[----:B------:R-:W-:Y:S06]  /*0a80*/  BRA `(.L_x_16) ;  /* 0x0000000000107947 */ /* 0x000fec0003800000 */
.L_x_15:
[----:B------:R-:W-:-:S04]  /*0a90*/  LOP3.LUT R0, R0, 0x80000000, RZ, 0xc0, !PT ;  /* 0x8000000000007812 */ /* 0x000fc800078ec0ff */
[----:B------:R-:W-:Y:S01]  /*0aa0*/  LOP3.LUT R0, R0, 0x7f800000, RZ, 0xfc, !PT ;  /* 0x7f80000000007812 */ /* 0x000fe200078efcff */
[----:B------:R-:W-:Y:S06]  /*0ab0*/  BRA `(.L_x_16) ;  /* 0x0000000000047947 */ /* 0x000fec0003800000 */
.L_x_14:
[----:B------:R-:W-:-:S07]  /*0ac0*/  LEA R0, R6, R0, 0x17 ;  /* 0x0000000006007211 */ /* 0x000fce00078eb8ff */
.L_x_16:
[----:B------:R-:W-:Y:S05]  /*0ad0*/  BSYNC.RECONVERGENT B2 ;  /* 0x0000000000027941 */ /* 0x000fea0003800200 */
.L_x_13:
[----:B------:R-:W-:Y:S05]  /*0ae0*/  BRA `(.L_x_17) ;  /* 0x0000000000207947 */ /* 0x000fea0003800000 */
.L_x_12:
[----:B------:R-:W-:-:S04]  /*0af0*/  LOP3.LUT R0, R3, 0x80000000, R6, 0x48, !PT ;  /* 0x8000000003007812 */ /* 0x000fc800078e4806 */
[----:B------:R-:W-:Y:S01]  /*0b00*/  LOP3.LUT R0, R0, 0x7f800000, RZ, 0xfc, !PT ;  /* 0x7f80000000007812 */ /* 0x000fe200078efcff */
[----:B------:R-:W-:Y:S06]  /*0b10*/  BRA `(.L_x_17) ;  /* 0x0000000000147947 */ /* 0x000fec0003800000 */
.L_x_11:
[----:B------:R-:W-:Y:S01]  /*0b20*/  LOP3.LUT R0, R3, 0x80000000, R6, 0x48, !PT ;  /* 0x8000000003007812 */ /* 0x000fe200078e4806 */
[----:B------:R-:W-:Y:S06]  /*0b30*/  BRA `(.L_x_17) ;  /* 0x00000000000c7947 */ /* 0x000fec0003800000 */
.L_x_10:
[----:B------:R-:W0:Y:S01]  /*0b40*/  MUFU.RSQ R0, -QNAN ;  /* 0xffc0000000007908 */ /* 0x000e220000001400 */
[----:B------:R-:W-:Y:S05]  /*0b50*/  BRA `(.L_x_17) ;  /* 0x0000000000047947 */ /* 0x000fea0003800000 */
.L_x_9:
[----:B------:R-:W-:-:S07]  /*0b60*/  FADD.FTZ R0, R0, R3 ;  /* 0x0000000300007221 */ /* 0x000fce0000010000 */
.L_x_17:
[----:B------:R-:W-:Y:S05]  /*0b70*/  BSYNC.RECONVERGENT B1 ;  /* 0x0000000000017941 */ /* 0x000fea0003800200 */
.L_x_7:
[----:B------:R-:W-:-:S04]  /*0b80*/  IMAD.MOV.U32 R3, RZ, RZ, 0x0 ;  /* 0x00000000ff037424 */ /* 0x000fc800078e00ff */
[----:B0-----:R-:W-:Y:S05]  /*0b90*/  RET.REL.NODEC R2 `(_Z12computeNormsPfmS_S_iiii) ;  /* 0xfffffff402187950 */ /* 0x001fea0003c3ffff */
.L_x_18:
        /* <DEDUP_REMOVED lines=14> */
.L_x_63:


//--------------------- .text._Z22computeVarianceSquaresPfmS_iiii --------------------------
	.section	.text._Z22computeVarianceSquaresPfmS_iiii,"ax",@progbits
	.align	128
        .global         _Z22computeVarianceSquaresPfmS_iiii
        .type           _Z22computeVarianceSquaresPfmS_iiii,@function
        .size           _Z22computeVarianceSquaresPfmS_iiii,(.L_x_64 - _Z22computeVarianceSquaresPfmS_iiii)
        .other          _Z22computeVarianceSquaresPfmS_iiii,@"STO_CUDA_ENTRY STV_DEFAULT"
_Z22computeVarianceSquaresPfmS_iiii:
.text._Z22computeVarianceSquaresPfmS_iiii:
[----:B------:R-:W-:Y:S08]  /*0000*/  LDC R1, c[0x0][0x37c] ;  /* 0x0000df00ff017b82 */ /* 0x000ff00000000800 */
[----:B------:R-:W0:Y:S01]  /*0010*/  LDC R0, c[0x0][0x39c] ;  /* 0x0000e700ff007b82 */ /* 0x000e220000000800 */
[----:B------:R-:W1:Y:S01]  /*0020*/  S2R R9, SR_CTAID.X ;  /* 0x0000000000097919 */ /* 0x000e620000002500 */
[----:B------:R-:W2:Y:S01]  /*0030*/  LDCU.64 UR6, c[0x0][0x388] ;  /* 0x00007100ff0677ac */ /* 0x000ea20008000a00 */
[----:B------:R-:W3:Y:S05]  /*0040*/  LDCU.64 UR4, c[0x0][0x358] ;  /* 0x00006b00ff0477ac */ /* 0x000eea0008000a00 */
[----:B------:R-:W2:Y:S01]  /*0050*/  LDC.64 R2, c[0x0][0x380] ;  /* 0x0000e000ff027b82 */ /* 0x000ea20000000a00 */
[----:B0-----:R-:W-:-:S02]  /*0060*/  ISETP.NE.AND P0, PT, R0, 0x1, PT ;  /* 0x000000010000780c */ /* 0x001fc40003f05270 */
[----:B------:R-:W0:Y:S11]  /*0070*/  S2R R0, SR_TID.X ;  /* 0x0000000000007919 */ /* 0x000e360000002100 */
[----:B------:R-:W4:Y:S01]  /*0080*/  @P0 S2R R7, SR_CTAID.Y ;  /* 0x0000000000070919 */ /* 0x000f220000002600 */
[----:B------:R-:W0:Y:S08]  /*0090*/  @!P0 LDC R5, c[0x0][0x3a4] ;  /* 0x0000e900ff058b82 */ /* 0x000e300000000800 */
[----:B------:R-:W4:Y:S01]  /*00a0*/  @P0 LDC R4, c[0x0][0x3a0] ;  /* 0x0000e800ff040b82 */ /* 0x000f220000000800 */
[----:B0-----:R-:W-:-:S02]  /*00b0*/  @!P0 IMAD.IADD R5, R0, 0x1, R5 ;  /* 0x0000000100058824 */ /* 0x001fc400078e0205 */
[----:B----4-:R-:W-:-:S05]  /*00c0*/  @P0 IMAD R5, R7, R4, R0 ;  /* 0x0000000407050224 */ /* 0x010fca00078e0200 */
[----:B------:R-:W0:Y:S01]  /*00d0*/  LDC.64 R6, c[0x0][0x390] ;  /* 0x0000e400ff067b82 */ /* 0x000e220000000a00 */
[----:B--2---:R-:W-:Y:S01]  /*00e0*/  IMAD.WIDE.U32 R2, R5, UR6, R2 ;  /* 0x0000000605027c25 */ /* 0x004fe2000f8e0002 */
[----:B------:R-:W-:-:S05]  /*00f0*/  SHF.R.S32.HI R0, RZ, 0x1f, R5 ;  /* 0x0000001fff007819 */ /* 0x000fca0000011405 */
[----:B------:R-:W-:-:S04]  /*0100*/  IMAD R0, R0, UR6, RZ ;  /* 0x0000000600007c24 */ /* 0x000fc8000f8e02ff */
[----:B------:R-:W-:-:S04]  /*0110*/  IMAD R11, R5, UR7, R0 ;  /* 0x00000007050b7c24 */ /* 0x000fc8000f8e0200 */
[----:B------:R-:W-:Y:S02]  /*0120*/  IMAD.IADD R3, R3, 0x1, R11 ;  /* 0x0000000103037824 */ /* 0x000fe400078e020b */
[----:B-1----:R-:W-:-:S04]  /*0130*/  IMAD.WIDE.U32 R2, R9, 0x4, R2 ;  /* 0x0000000409027825 */ /* 0x002fc800078e0002 */
[----:B0-----:R-:W-:Y:S01]  /*0140*/  IMAD.WIDE.U32 R6, R9, 0x4, R6 ;  /* 0x0000000409067825 */ /* 0x001fe200078e0006 */
[----:B---3--:R-:W2:Y:S05]  /*0150*/  LDG.E R20, desc[UR4][R2.64] ;  /* 0x0000000402147981 */ /* 0x008eaa000c1e1900 */
[----:B------:R-:W2:Y:S01]  /*0160*/  LDG.E R7, desc[UR4][R6.64] ;  /* 0x0000000406077981 */ /* 0x000ea2000c1e1900 */
[----:B------:R-:W-:Y:S01]  /*0170*/  BSSY.RECONVERGENT B0, `(.L_x_19) ;  /* 0x0000005000007945 */ /* 0x000fe20003800200 */
[----:B------:R-:W-:Y:S01]  /*0180*/  MOV R0, 0x1c0 ;  /* 0x000001c000007802 */ /* 0x000fe20000000f00 */
[----:B--2---:R-:W-:-:S04]  /*0190*/  FADD R20, R20, -R7 ;  /* 0x8000000714147221 */ /* 0x004fc80000000000 */
[----:B------:R0:W1:Y:S03]  /*01a0*/  F2F.F64.F32 R4, R20 ;  /* 0x0000001400047310 */ /* 0x0000660000201800 */
[----:B01----:R-:W-:Y:S05]  /*01b0*/  CALL.REL.NOINC `($_Z22computeVarianceSquaresPfmS_iiii$__internal_accurate_pow) ;  /* 0x0000000000587944 */ /* 0x003fea0003c00000 */
[----:B------:R-:W-:Y:S05]  /*01c0*/  BSYNC.RECONVERGENT B0 ;  /* 0x0000000000007941 */ /* 0x000fea0003800200 */
.L_x_19:
[----:B------:R-:W-:Y:S01]  /*01d0*/  DADD R6, R4, 2 ;  /* 0x4000000004067429 */ /* 0x000fe20000000000 */
[----:B------:R-:W-:Y:S01]  /*01e0*/  FSETP.NEU.AND P0, PT, R20, RZ, PT ;  /* 0x000000ff1400720b */ /* 0x000fe20003f0d000 */
[----:B------:R-:W-:Y:S08]  /*01f0*/  BSSY.RECONVERGENT B0, `(.L_x_20) ;  /* 0x000000d000007945 */ /* 0x000ff00003800200 */
[----:B------:R-:W-:Y:S01]  /*0200*/  LOP3.LUT R6, R7, 0x7ff00000, RZ, 0xc0, !PT ;  /* 0x7ff0000007067812 */ /* 0x000fe200078ec0ff */
[----:B------:R-:W-:-:S03]  /*0210*/  IMAD.MOV.U32 R7, RZ, RZ, R9 ;  /* 0x000000ffff077224 */ /* 0x000fc600078e0009 */
[----:B------:R-:W-:Y:S01]  /*0220*/  ISETP.NE.AND P1, PT, R6, 0x7ff00000, PT ;  /* 0x7ff000000600780c */ /* 0x000fe20003f25270 */
[----:B------:R-:W-:Y:S01]  /*0230*/  IMAD.MOV.U32 R6, RZ, RZ, R8 ;  /* 0x000000ffff067224 */ /* 0x000fe200078e0008 */
[----:B------:R-:W-:-:S11]  /*0240*/  @!P0 CS2R R6, SRZ ;  /* 0x0000000000068805 */ /* 0x000fd6000001ff00 */
[----:B------:R-:W-:Y:S05]  /*0250*/  @P1 BRA `(.L_x_21) ;  /* 0x0000000000181947 */ /* 0x000fea0003800000 */
[----:B------:R-:W-:-:S13]  /*0260*/  FSETP.NAN.AND P0, PT, R20, R20, PT ;  /* 0x000000141400720b */ /* 0x000fda0003f08000 */
[----:B------:R-:W-:Y:S01]  /*0270*/  @P0 DADD R6, R4, 2 ;  /* 0x4000000004060429 */ /* 0x000fe20000000000 */
[----:B------:R-:W-:Y:S10]  /*0280*/  @P0 BRA `(.L_x_21) ;  /* 0x00000000000c0947 */ /* 0x000ff40003800000 */
[----:B------:R-:W-:-:S14]  /*0290*/  DSETP.NEU.AND P0, PT, |R4|, +INF , PT ;  /* 0x7ff000000400742a */ /* 0x000fdc0003f0d200 */
[----:B------:R-:W-:Y:S01]  /*02a0*/  @!P0 MOV R6, 0x0 ;  /* 0x0000000000068802 */ /* 0x000fe20000000f00 */
[----:B------:R-:W-:-:S07]  /*02b0*/  @!P0 IMAD.MOV.U32 R7, RZ, RZ, 0x7ff00000 ;  /* 0x7ff00000ff078424 */ /* 0x000fce00078e00ff */
.L_x_21:
[----:B------:R-:W-:Y:S05]  /*02c0*/  BSYNC.RECONVERGENT B0 ;  /* 0x0000000000007941 */ /* 0x000fea0003800200 */
.L_x_20:
[----:B------:R-:W0:Y:S01]  /*02d0*/  F2F.F32.F64 R6, R6 ;  /* 0x0000000600067310 */ /* 0x000e220000301000 */
[----:B------:R-:W-:-:S04]  /*02e0*/  FSETP.NEU.AND P0, PT, R20, 1, PT ;  /* 0x3f8000001400780b */ /* 0x000fc80003f0d000 */
[----:B0-----:R-:W-:-:S05]  /*02f0*/  FSEL R5, R6, 1, P0 ;  /* 0x3f80000006057808 */ /* 0x001fca0000000000 */
[----:B------:R-:W-:Y:S01]  /*0300*/  STG.E desc[UR4][R2.64], R5 ;  /* 0x0000000502007986 */ /* 0x000fe2000c101904 */
[----:B------:R-:W-:Y:S05]  /*0310*/  EXIT ;  /* 0x000000000000794d */ /* 0x000fea0003800000 */
        .type           $_Z22computeVarianceSquaresPfmS_iiii$__internal_accurate_pow,@function
        .size           $_Z22computeVarianceSquaresPfmS_iiii$__internal_accurate_pow,(.L_x_64 - $_Z22computeVarianceSquaresPfmS_iiii$__internal_accurate_pow)
$_Z22computeVarianceSquaresPfmS_iiii$__internal_accurate_pow:
[----:B------:R-:W-:Y:S01]  /*0320*/  DADD R10, -RZ, |R4| ;  /* 0x00000000ff0a7229 */ /* 0x000fe20000000504 */
[----:B------:R-:W-:Y:S01]  /*0330*/  MOV R16, RZ ;  /* 0x000000ff00107202 */ /* 0x000fe20000000f00 */
[----:B------:R-:W-:Y:S01]  /*0340*/  IMAD.MOV.U32 R18, RZ, RZ, 0x41ad3b5a ;  /* 0x41ad3b5aff127424 */ /* 0x000fe200078e00ff */
[----:B------:R-:W-:Y:S01]  /*0350*/  UMOV UR6, 0x7d2cafe2 ;  /* 0x7d2cafe200067882 */ /* 0x000fe20000000000 */
[----:B------:R-:W-:Y:S01]  /*0360*/  IMAD.MOV.U32 R19, RZ, RZ, 0x3ed0f5d2 ;  /* 0x3ed0f5d2ff137424 */ /* 0x000fe200078e00ff */
[----:B------:R-:W-:Y:S01]  /*0370*/  UMOV UR7, 0x3eb0f5ff ;  /* 0x3eb0f5ff00077882 */ /* 0x000fe20000000000 */
[----:B------:R-:W-:Y:S01]  /*0380*/  UMOV UR8, 0x3b39803f ;  /* 0x3b39803f00087882 */ /* 0x000fe20000000000 */
[----:B------:R-:W-:-:S03]  /*0390*/  UMOV UR9, 0x3c7abc9e ;  /* 0x3c7abc9e00097882 */ /* 0x000fc60000000000 */
[----:B------:R-:W-:Y:S01]  /*03a0*/  ISETP.GT.U32.AND P0, PT, R11, 0xfffff, PT ;  /* 0x000fffff0b00780c */ /* 0x000fe20003f04070 */
[----:B------:R-:W-:-:S12]  /*03b0*/  IMAD.MOV.U32 R6, RZ, RZ, R11 ;  /* 0x000000ffff067224 */ /* 0x000fd800078e000b */
[----:B------:R-:W-:-:S10]  /*03c0*/  @!P0 DMUL R24, R10, 1.80143985094819840000e+16 ;  /* 0x435000000a188828 */ /* 0x000fd40000000000 */
[----:B------:R-:W-:-:S05]  /*03d0*/  @!P0 IMAD.MOV.U32 R6, RZ, RZ, R25 ;  /* 0x000000ffff068224 */ /* 0x000fca00078e0019 */
[----:B------:R-:W-:-:S04]  /*03e0*/  LOP3.LUT R6, R6, 0x800fffff, RZ, 0xc0, !PT ;  /* 0x800fffff06067812 */ /* 0x000fc800078ec0ff */
[----:B------:R-:W-:Y:S02]  /*03f0*/  LOP3.LUT R7, R6, 0x3ff00000, RZ, 0xfc, !PT ;  /* 0x3ff0000006077812 */ /* 0x000fe400078efcff */
[----:B------:R-:W-:Y:S01]  /*0400*/  MOV R6, R10 ;  /* 0x0000000a00067202 */ /* 0x000fe20000000f00 */
[----:B------:R-:W-:Y:S01]  /*0410*/  @!P0 IMAD.MOV.U32 R6, RZ, RZ, R24 ;  /* 0x000000ffff068224 */ /* 0x000fe200078e0018 */
[----:B------:R-:W-:Y:S02]  /*0420*/  ISETP.GE.U32.AND P1, PT, R7, 0x3ff6a09f, PT ;  /* 0x3ff6a09f0700780c */ /* 0x000fe40003f26070 */
[----:B------:R-:W-:Y:S02]  /*0430*/  SHF.R.U32.HI R10, RZ, 0x14, R11 ;  /* 0x00000014ff0a7819 */ /* 0x000fe4000001160b */
[----:B------:R-:W-:-:S05]  /*0440*/  @!P0 LEA.HI R10, R25, 0xffffffca, RZ, 0xc ;  /* 0xffffffca190a8811 */ /* 0x000fca00078f60ff */
[----:B------:R-:W-:-:S04]  /*0450*/  VIADD R11, R10, 0xfffffc01 ;  /* 0xfffffc010a0b7836 */ /* 0x000fc80000000000 */
[----:B------:R-:W-:Y:S02]  /*0460*/  @P1 VIADD R9, R7, 0xfff00000 ;  /* 0xfff0000007091836 */ /* 0x000fe40000000000 */
[----:B------:R-:W-:Y:S02]  /*0470*/  @P1 VIADD R11, R10, 0xfffffc02 ;  /* 0xfffffc020a0b1836 */ /* 0x000fe40000000000 */
[----:B------:R-:W-:-:S06]  /*0480*/  @P1 IMAD.MOV.U32 R7, RZ, RZ, R9 ;  /* 0x000000ffff071224 */ /* 0x000fcc00078e0009 */
[C---:B------:R-:W-:Y:S02]  /*0490*/  DADD R12, R6.reuse, 1 ;  /* 0x3ff00000060c7429 */ /* 0x040fe40000000000 */
[----:B------:R-:W-:-:S04]  /*04a0*/  DADD R6, R6, -1 ;  /* 0xbff0000006067429 */ /* 0x000fc80000000000 */
[----:B------:R-:W0:Y:S02]  /*04b0*/  MUFU.RCP64H R17, R13 ;  /* 0x0000000d00117308 */ /* 0x000e240000001800 */
[----:B0-----:R-:W-:-:S08]  /*04c0*/  DFMA R8, -R12, R16, 1 ;  /* 0x3ff000000c08742b */ /* 0x001fd00000000110 */
[----:B------:R-:W-:-:S08]  /*04d0*/  DFMA R8, R8, R8, R8 ;  /* 0x000000080808722b */ /* 0x000fd00000000008 */
[----:B------:R-:W-:-:S08]  /*04e0*/  DFMA R16, R16, R8, R16 ;  /* 0x000000081010722b */ /* 0x000fd00000000010 */
[----:B------:R-:W-:-:S08]  /*04f0*/  DMUL R8, R6, R16 ;  /* 0x0000001006087228 */ /* 0x000fd00000000000 */
[----:B------:R-:W-:-:S08]  /*0500*/  DFMA R8, R6, R16, R8 ;  /* 0x000000100608722b */ /* 0x000fd00000000008 */
[----:B------:R-:W-:-:S08]  /*0510*/  DMUL R14, R8, R8 ;  /* 0x00000008080e7228 */ /* 0x000fd00000000000 */
[----:B------:R-:W-:Y:S01]  /*0520*/  DFMA R12, R14, UR6, R18 ;  /* 0x000000060e0c7c2b */ /* 0x000fe20008000012 */
[----:B------:R-:W-:Y:S01]  /*0530*/  UMOV UR6, 0x75488a3f ;  /* 0x75488a3f00067882 */ /* 0x000fe20000000000 */
[----:B------:R-:W-:Y:S01]  /*0540*/  UMOV UR7, 0x3ef3b20a ;  /* 0x3ef3b20a00077882 */ /* 0x000fe20000000000 */
[----:B------:R-:W-:-:S05]  /*0550*/  DADD R18, R6, -R8 ;  /* 0x0000000006127229 */ /* 0x000fca0000000808 */
[----:B------:R-:W-:Y:S01]  /*0560*/  DFMA R12, R14, R12, UR6 ;  /* 0x000000060e0c7e2b */ /* 0x000fe2000800000c */
[----:B------:R-:W-:Y:S01]  /*0570*/  UMOV UR6, 0xe4faecd5 ;  /* 0xe4faecd500067882 */ /* 0x000fe20000000000 */
[----:B------:R-:W-:Y:S01]  /*0580*/  UMOV UR7, 0x3f1745cd ;  /* 0x3f1745cd00077882 */ /* 0x000fe20000000000 */
[----:B------:R-:W-:-:S05]  /*0590*/  DADD R22, R18, R18 ;  /* 0x0000000012167229 */ /* 0x000fca0000000012 */
[----:B------:R-:W-:Y:S01]  /*05a0*/  DFMA R12, R14, R12, UR6 ;  /* 0x000000060e0c7e2b */ /* 0x000fe2000800000c */
[----:B------:R-:W-:Y:S01]  /*05b0*/  UMOV UR6, 0x258a578b ;  /* 0x258a578b00067882 */ /* 0x000fe20000000000 */
[----:B------:R-:W-:Y:S01]  /*05c0*/  UMOV UR7, 0x3f3c71c7 ;  /* 0x3f3c71c700077882 */ /* 0x000fe20000000000 */
[-C--:B------:R-:W-:Y:S02]  /*05d0*/  DFMA R6, R6, -R8.reuse, R22 ;  /* 0x800000080606722b */ /* 0x080fe40000000016 */
[----:B------:R-:W-:-:S03]  /*05e0*/  DMUL R22, R8, R8 ;  /* 0x0000000808167228 */ /* 0x000fc60000000000 */
[----:B------:R-:W-:Y:S01]  /*05f0*/  DFMA R12, R14, R12, UR6 ;  /* 0x000000060e0c7e2b */ /* 0x000fe2000800000c */
[----:B------:R-:W-:Y:S01]  /*0600*/  UMOV UR6, 0x9242b910 ;  /* 0x9242b91000067882 */ /* 0x000fe20000000000 */
[----:B------:R-:W-:Y:S01]  /*0610*/  UMOV UR7, 0x3f624924 ;  /* 0x3f62492400077882 */ /* 0x000fe20000000000 */
[----:B------:R-:W-:-:S05]  /*0620*/  DMUL R6, R16, R6 ;  /* 0x0000000610067228 */ /* 0x000fca0000000000 */
[----:B------:R-:W-:Y:S01]  /*0630*/  DFMA R12, R14, R12, UR6 ;  /* 0x000000060e0c7e2b */ /* 0x000fe2000800000c */
[----:B------:R-:W-:Y:S01]  /*0640*/  UMOV UR6, 0x99999dfb ;  /* 0x99999dfb00067882 */ /* 0x000fe20000000000 */
[----:B------:R-:W-:-:S03]  /*0650*/  UMOV UR7, 0x3f899999 ;  /* 0x3f89999900077882 */ /* 0x000fc60000000000 */
[----:B------:R-:W-:Y:S01]  /*0660*/  VIADD R27, R7, 0x100000 ;  /* 0x00100000071b7836 */ /* 0x000fe20000000000 */
[----:B------:R-:W-:Y:S02]  /*0670*/  MOV R26, R6 ;  /* 0x00000006001a7202 */ /* 0x000fe40000000f00 */
[----:B------:R-:W-:Y:S01]  /*0680*/  DFMA R18, R14, R12, UR6 ;  /* 0x000000060e127e2b */ /* 0x000fe2000800000c */
[----:B------:R-:W-:Y:S01]  /*0690*/  UMOV UR6, 0x55555555 ;  /* 0x5555555500067882 */ /* 0x000fe20000000000 */
[----:B------:R-:W-:-:S06]  /*06a0*/  UMOV UR7, 0x3fb55555 ;  /* 0x3fb5555500077882 */ /* 0x000fcc0000000000 */
[----:B------:R-:W-:-:S08]  /*06b0*/  DFMA R12, R14, R18, UR6 ;  /* 0x000000060e0c7e2b */ /* 0x000fd00008000012 */
[----:B------:R-:W-:Y:S01]  /*06c0*/  DADD R16, -R12, UR6 ;  /* 0x000000060c107e29 */ /* 0x000fe20008000100 */
[----:B------:R-:W-:Y:S01]  /*06d0*/  UMOV UR6, 0xb9e7b0 ;  /* 0x00b9e7b000067882 */ /* 0x000fe20000000000 */
[----:B------:R-:W-:-:S06]  /*06e0*/  UMOV UR7, 0x3c46a4cb ;  /* 0x3c46a4cb00077882 */ /* 0x000fcc0000000000 */
[----:B------:R-:W-:Y:S02]  /*06f0*/  DFMA R18, R14, R18, R16 ;  /* 0x000000120e12722b */ /* 0x000fe40000000010 */
[C---:B------:R-:W-:Y:S02]  /*0700*/  DFMA R16, R8.reuse, R8, -R22 ;  /* 0x000000080810722b */ /* 0x040fe40000000816 */
[----:B------:R-:W-:-:S04]  /*0710*/  DMUL R14, R8, R22 ;  /* 0x00000016080e7228 */ /* 0x000fc80000000000 */
[----:B------:R-:W-:Y:S01]  /*0720*/  DADD R18, R18, -UR6 ;  /* 0x8000000612127e29 */ /* 0x000fe20008000000 */
[----:B------:R-:W-:Y:S01]  /*0730*/  UMOV UR6, 0x80000000 ;  /* 0x8000000000067882 */ /* 0x000fe20000000000 */
[C---:B------:R-:W-:Y:S01]  /*0740*/  DFMA R16, R8.reuse, R26, R16 ;  /* 0x0000001a0810722b */ /* 0x040fe20000000010 */
[----:B------:R-:W-:Y:S01]  /*0750*/  UMOV UR7, 0x43300000 ;  /* 0x4330000000077882 */ /* 0x000fe20000000000 */
[----:B------:R-:W-:-:S08]  /*0760*/  DFMA R26, R8, R22, -R14 ;  /* 0x00000016081a722b */ /* 0x000fd0000000080e */
[----:B------:R-:W-:Y:S02]  /*0770*/  DFMA R26, R6, R22, R26 ;  /* 0x00000016061a722b */ /* 0x000fe4000000001a */
[----:B------:R-:W-:-:S06]  /*0780*/  DADD R22, R12, R18 ;  /* 0x000000000c167229 */ /* 0x000fcc0000000012 */
[----:B------:R-:W-:Y:S02]  /*0790*/  DFMA R16, R8, R16, R26 ;  /* 0x000000100810722b */ /* 0x000fe4000000001a */
[----:B------:R-:W-:Y:S02]  /*07a0*/  DADD R26, R12, -R22 ;  /* 0x000000000c1a7229 */ /* 0x000fe40000000816 */
[----:B------:R-:W-:-:S06]  /*07b0*/  DMUL R12, R22, R14 ;  /* 0x0000000e160c7228 */ /* 0x000fcc0000000000 */
[----:B------:R-:W-:Y:S02]  /*07c0*/  DADD R18, R18, R26 ;  /* 0x0000000012127229 */ /* 0x000fe4000000001a */
[----:B------:R-:W-:-:S08]  /*07d0*/  DFMA R26, R22, R14, -R12 ;  /* 0x0000000e161a722b */ /* 0x000fd0000000080c */
[----:B------:R-:W-:-:S08]  /*07e0*/  DFMA R16, R22, R16, R26 ;  /* 0x000000101610722b */ /* 0x000fd0000000001a */
[----:B------:R-:W-:-:S08]  /*07f0*/  DFMA R18, R18, R14, R16 ;  /* 0x0000000e1212722b */ /* 0x000fd00000000010 */
[----:B------:R-:W-:-:S08]  /*0800*/  DADD R16, R12, R18 ;  /* 0x000000000c107229 */ /* 0x000fd00000000012 */
[--C-:B------:R-:W-:Y:S02]  /*0810*/  DADD R14, R8, R16.reuse ;  /* 0x00000000080e7229 */ /* 0x100fe40000000010 */
[----:B------:R-:W-:-:S06]  /*0820*/  DADD R12, R12, -R16 ;  /* 0x000000000c0c7229 */ /* 0x000fcc0000000810 */
[----:B------:R-:W-:Y:S02]  /*0830*/  DADD R8, R8, -R14 ;  /* 0x0000000008087229 */ /* 0x000fe4000000080e */
[----:B------:R-:W-:-:S06]  /*0840*/  DADD R12, R18, R12 ;  /* 0x00000000120c7229 */ /* 0x000fcc000000000c */
[----:B------:R-:W-:-:S08]  /*0850*/  DADD R8, R16, R8 ;  /* 0x0000000010087229 */ /* 0x000fd00000000008 */
[----:B------:R-:W-:-:S08]  /*0860*/  DADD R8, R12, R8 ;  /* 0x000000000c087229 */ /* 0x000fd00000000008 */
[----:B------:R-:W-:Y:S01]  /*0870*/  DADD R8, R6, R8 ;  /* 0x0000000006087229 */ /* 0x000fe20000000008 */
[----:B------:R-:W-:Y:S01]  /*0880*/  LOP3.LUT R6, R11, 0x80000000, RZ, 0x3c, !PT ;  /* 0x800000000b067812 */ /* 0x000fe200078e3cff */
[----:B------:R-:W-:-:S06]  /*0890*/  IMAD.MOV.U32 R7, RZ, RZ, 0x43300000 ;  /* 0x43300000ff077424 */ /* 0x000fcc00078e00ff */
[----:B------:R-:W-:Y:S02]  /*08a0*/  DADD R10, R14, R8 ;  /* 0x000000000e0a7229 */ /* 0x000fe40000000008 */
[----:B------:R-:W-:Y:S01]  /*08b0*/  DADD R12, R6, -UR6 ;  /* 0x80000006060c7e29 */ /* 0x000fe20008000000 */
[----:B------:R-:W-:Y:S01]  /*08c0*/  UMOV UR6, 0xfefa39ef ;  /* 0xfefa39ef00067882 */ /* 0x000fe20000000000 */
[----:B------:R-:W-:-:S04]  /*08d0*/  UMOV UR7, 0x3fe62e42 ;  /* 0x3fe62e4200077882 */ /* 0x000fc80000000000 */
[--C-:B------:R-:W-:Y:S02]  /*08e0*/  DADD R14, R14, -R10.reuse ;  /* 0x000000000e0e7229 */ /* 0x100fe4000000080a */
[----:B------:R-:W-:-:S06]  /*08f0*/  DFMA R6, R12, UR6, R10 ;  /* 0x000000060c067c2b */ /* 0x000fcc000800000a */
[----:B------:R-:W-:Y:S02]  /*0900*/  DADD R14, R8, R14 ;  /* 0x00000000080e7229 */ /* 0x000fe4000000000e */
[----:B------:R-:W-:-:S08]  /*0910*/  DFMA R16, R12, -UR6, R6 ;  /* 0x800000060c107c2b */ /* 0x000fd00008000006 */
[----:B------:R-:W-:-:S08]  /*0920*/  DADD R16, -R10, R16 ;  /* 0x000000000a107229 */ /* 0x000fd00000000110 */
[----:B------:R-:W-:-:S08]  /*0930*/  DADD R14, R14, -R16 ;  /* 0x000000000e0e7229 */ /* 0x000fd00000000810 */
[----:B------:R-:W-:-:S08]  /*0940*/  DFMA R14, R12, UR8, R14 ;  /* 0x000000080c0e7c2b */ /* 0x000fd0000800000e */
[----:B------:R-:W-:-:S08]  /*0950*/  DADD R8, R6, R14 ;  /* 0x0000000006087229 */ /* 0x000fd0000000000e */
[----:B------:R-:W-:Y:S02]  /*0960*/  DADD R10, R6, -R8 ;  /* 0x00000000060a7229 */ /* 0x000fe40000000808 */
[----:B------:R-:W-:-:S06]  /*0970*/  DMUL R6, R8, 2 ;  /* 0x4000000008067828 */ /* 0x000fcc0000000000 */
[----:B------:R-:W-:Y:S02]  /*0980*/  DADD R10, R14, R10 ;  /* 0x000000000e0a7229 */ /* 0x000fe4000000000a */
[----:B------:R-:W-:-:S08]  /*0990*/  DFMA R12, R8, 2, -R6 ;  /* 0x40000000080c782b */ /* 0x000fd00000000806 */
[----:B------:R-:W-:Y:S01]  /*09a0*/  DFMA R12, R10, 2, R12 ;  /* 0x400000000a0c782b */ /* 0x000fe2000000000c */
[----:B------:R-:W-:Y:S01]  /*09b0*/  MOV R10, 0x652b82fe ;  /* 0x652b82fe000a7802 */ /* 0x000fe20000000f00 */
[----:B------:R-:W-:-:S06]  /*09c0*/  IMAD.MOV.U32 R11, RZ, RZ, 0x3ff71547 ;  /* 0x3ff71547ff0b7424 */ /* 0x000fcc00078e00ff */
[----:B------:R-:W-:-:S08]  /*09d0*/  DADD R8, R6, R12 ;  /* 0x0000000006087229 */ /* 0x000fd0000000000c */
[----:B------:R-:W-:Y:S02]  /*09e0*/  DFMA R10, R8, R10, 6.75539944105574400000e+15 ;  /* 0x43380000080a742b */ /* 0x000fe4000000000a */
[----:B------:R-:W-:Y:S01]  /*09f0*/  FSETP.GEU.AND P0, PT, |R9|, 4.1917929649353027344, PT ;  /* 0x4086232b0900780b */ /* 0x000fe20003f0e200 */
[----:B------:R-:W-:-:S05]  /*0a00*/  DADD R6, R6, -R8 ;  /* 0x0000000006067229 */ /* 0x000fca0000000808 */
[----:B------:R-:W-:-:S03]  /*0a10*/  DADD R14, R10, -6.75539944105574400000e+15 ;  /* 0xc33800000a0e7429 */ /* 0x000fc60000000000 */
[----:B------:R-:W-:-:S05]  /*0a20*/  DADD R12, R12, R6 ;  /* 0x000000000c0c7229 */ /* 0x000fca0000000006 */
[----:B------:R-:W-:Y:S01]  /*0a30*/  DFMA R16, R14, -UR6, R8 ;  /* 0x800000060e107c2b */ /* 0x000fe20008000008 */
[----:B------:R-:W-:Y:S01]  /*0a40*/  UMOV UR6, 0x3b39803f ;  /* 0x3b39803f00067882 */ /* 0x000fe20000000000 */
[----:B------:R-:W-:-:S06]  /*0a50*/  UMOV UR7, 0x3c7abc9e ;  /* 0x3c7abc9e00077882 */ /* 0x000fcc0000000000 */
[----:B------:R-:W-:Y:S01]  /*0a60*/  DFMA R14, R14, -UR6, R16 ;  /* 0x800000060e0e7c2b */ /* 0x000fe20008000010 */
[----:B------:R-:W-:Y:S01]  /*0a70*/  UMOV UR6, 0x69ce2bdf ;  /* 0x69ce2bdf00067882 */ /* 0x000fe20000000000 */
[----:B------:R-:W-:Y:S01]  /*0a80*/  IMAD.MOV.U32 R16, RZ, RZ, -0x35dec16 ;  /* 0xfca213eaff107424 */ /* 0x000fe200078e00ff */
[----:B------:R-:W-:Y:S01]  /*0a90*/  UMOV UR7, 0x3e5ade15 ;  /* 0x3e5ade1500077882 */ /* 0x000fe20000000000 */
[----:B------:R-:W-:-:S06]  /*0aa0*/  IMAD.MOV.U32 R17, RZ, RZ, 0x3e928af3 ;  /* 0x3e928af3ff117424 */ /* 0x000fcc00078e00ff */
[----:B------:R-:W-:Y:S01]  /*0ab0*/  DFMA R16, R14, UR6, R16 ;  /* 0x000000060e107c2b */ /* 0x000fe20008000010 */
[----:B------:R-:W-:Y:S01]  /*0ac0*/  UMOV UR6, 0x62401315 ;  /* 0x6240131500067882 */ /* 0x000fe20000000000 */
[----:B------:R-:W-:-:S06]  /*0ad0*/  UMOV UR7, 0x3ec71dee ;  /* 0x3ec71dee00077882 */ /* 0x000fcc0000000000 */
[----:B------:R-:W-:Y:S01]  /*0ae0*/  DFMA R16, R14, R16, UR6 ;  /* 0x000000060e107e2b */ /* 0x000fe20008000010 */
        /* <DEDUP_REMOVED lines=20> */
[----:B------:R-:W-:-:S08]  /*0c30*/  DFMA R16, R14, R16, UR6 ;  /* 0x000000060e107e2b */ /* 0x000fd00008000010 */
[----:B------:R-:W-:-:S08]  /*0c40*/  DFMA R16, R14, R16, 1 ;  /* 0x3ff000000e10742b */ /* 0x000fd00000000010 */
[----:B------:R-:W-:-:S10]  /*0c50*/  DFMA R14, R14, R16, 1 ;  /* 0x3ff000000e0e742b */ /* 0x000fd40000000010 */
[----:B------:R-:W-:Y:S01]  /*0c60*/  LEA R7, R10, R15, 0x14 ;  /* 0x0000000f0a077211 */ /* 0x000fe200078ea0ff */
[----:B------:R-:W-:Y:S01]  /*0c70*/  IMAD.MOV.U32 R6, RZ, RZ, R14 ;  /* 0x000000ffff067224 */ /* 0x000fe200078e000e */
[----:B------:R-:W-:Y:S06]  /*0c80*/  @!P0 BRA `(.L_x_22) ;  /* 0x0000000000308947 */ /* 0x000fec0003800000 */
[----:B------:R-:W-:Y:S01]  /*0c90*/  FSETP.GEU.AND P1, PT, |R9|, 4.2275390625, PT ;  /* 0x408748000900780b */ /* 0x000fe20003f2e200 */
[C---:B------:R-:W-:Y:S02]  /*0ca0*/  DADD R16, R8.reuse, +INF ;  /* 0x7ff0000008107429 */ /* 0x040fe40000000000 */
[----:B------:R-:W-:-:S08]  /*0cb0*/  DSETP.GEU.AND P0, PT, R8, RZ, PT ;  /* 0x000000ff0800722a */ /* 0x000fd00003f0e000 */
[----:B------:R-:W-:Y:S02]  /*0cc0*/  FSEL R7, R17, RZ, P0 ;  /* 0x000000ff11077208 */ /* 0x000fe40000000000 */
[----:B------:R-:W-:-:S04]  /*0cd0*/  @!P1 LEA.HI R6, R10, R10, RZ, 0x1 ;  /* 0x0000000a0a069211 */ /* 0x000fc800078f08ff */
[----:B------:R-:W-:Y:S02]  /*0ce0*/  @!P1 SHF.R.S32.HI R9, RZ, 0x1, R6 ;  /* 0x00000001ff099819 */ /* 0x000fe40000011406 */
[----:B------:R-:W-:-:S03]  /*0cf0*/  FSEL R6, R16, RZ, P0 ;  /* 0x000000ff10067208 */ /* 0x000fc60000000000 */
[----:B------:R-:W-:Y:S02]  /*0d00*/  @!P1 IMAD.IADD R8, R10, 0x1, -R9 ;  /* 0x000000010a089824 */ /* 0x000fe400078e0a09 */
[----:B------:R-:W-:-:S03]  /*0d10*/  @!P1 IMAD R15, R9, 0x100000, R15 ;  /* 0x00100000090f9824 */ /* 0x000fc600078e020f */
[----:B------:R-:W-:Y:S02]  /*0d20*/  @!P1 LEA R9, R8, 0x3ff00000, 0x14 ;  /* 0x3ff0000008099811 */ /* 0x000fe400078ea0ff */
[----:B------:R-:W-:-:S06]  /*0d30*/  @!P1 MOV R8, RZ ;  /* 0x000000ff00089202 */ /* 0x000fcc0000000f00 */
[----:B------:R-:W-:-:S11]  /*0d40*/  @!P1 DMUL R6, R14, R8 ;  /* 0x000000080e069228 */ /* 0x000fd60000000000 */
.L_x_22:
[----:B------:R-:W-:Y:S02]  /*0d50*/  DFMA R12, R12, R6, R6 ;  /* 0x000000060c0c722b */ /* 0x000fe40000000006 */
[----:B------:R-:W-:-:S08]  /*0d60*/  DSETP.NEU.AND P0, PT, |R6|, +INF , PT ;  /* 0x7ff000000600742a */ /* 0x000fd00003f0d200 */
[----:B------:R-:W-:Y:S01]  /*0d70*/  FSEL R8, R6, R12, !P0 ;  /* 0x0000000c06087208 */ /* 0x000fe20004000000 */
[----:B------:R-:W-:Y:S01]  /*0d80*/  IMAD.MOV.U32 R6, RZ, RZ, R0 ;  /* 0x000000ffff067224 */ /* 0x000fe200078e0000 */
[----:B------:R-:W-:Y:S01]  /*0d90*/  FSEL R9, R7, R13, !P0 ;  /* 0x0000000d07097208 */ /* 0x000fe20004000000 */
[----:B------:R-:W-:-:S04]  /*0da0*/  IMAD.MOV.U32 R7, RZ, RZ, 0x0 ;  /* 0x00000000ff077424 */ /* 0x000fc800078e00ff */
[----:B------:R-:W-:Y:S05]  /*0db0*/  RET.REL.NODEC R6 `(_Z22computeVarianceSquaresPfmS_iiii) ;  /* 0xfffffff006907950 */ /* 0x000fea0003c3ffff */
.L_x_23:
        /* <DEDUP_REMOVED lines=12> */
.L_x_64:


//--------------------- .text._Z16computeFinalSumsPfmiiiiS_ --------------------------
	.section	.text._Z16computeFinalSumsPfmiiiiS_,"ax",@progbits
	.align	128
        .global         _Z16computeFinalSumsPfmiiiiS_
        .type           _Z16computeFinalSumsPfmiiiiS_,@function
        .size           _Z16computeFinalSumsPfmiiiiS_,(.L_x_65 - _Z16computeFinalSumsPfmiiiiS_)
        .other          _Z16computeFinalSumsPfmiiiiS_,@"STO_CUDA_ENTRY STV_DEFAULT"
_Z16computeFinalSumsPfmiiiiS_:
.text._Z16computeFinalSumsPfmiiiiS_:
[----:B------:R-:W-:Y:S01]  /*0000*/  LDC R1, c[0x0][0x37c] ;  /* 0x0000df00ff017b82 */ /* 0x000fe20000000800 */
[----:B------:R-:W0:Y:S07]  /*0010*/  LDCU UR4, c[0x0][0x394] ;  /* 0x00007280ff0477ac */ /* 0x000e2e0008000800 */
[----:B------:R-:W1:Y:S01]  /*0020*/  LDC R0, c[0x0][0x390] ;  /* 0x0000e400ff007b82 */ /* 0x000e620000000800 */
[----:B------:R-:W2:Y:S01]  /*0030*/  S2R R6, SR_TID.X ;  /* 0x0000000000067919 */ /* 0x000ea20000002100 */
[----:B------:R-:W1:Y:S01]  /*0040*/  LDCU UR8, c[0x0][0x398] ;  /* 0x00007300ff0877ac */ /* 0x000e620008000800 */
[----:B------:R-:W3:Y:S05]  /*0050*/  LDCU.64 UR6, c[0x0][0x358] ;  /* 0x00006b00ff0677ac */ /* 0x000eea0008000a00 */
[----:B------:R-:W4:Y:S01]  /*0060*/  LDC.64 R4, c[0x0][0x380] ;  /* 0x0000e000ff047b82 */ /* 0x000f220000000a00 */
[----:B0-----:R-:W-:-:S02]  /*0070*/  ISETP.NE.AND P0, PT, RZ, UR4, PT ;  /* 0x00000004ff007c0c */ /* 0x001fc4000bf05270 */
[----:B-1----:R-:W-:-:S11]  /*0080*/  ISETP.LE.AND P1, PT, R0, UR8, PT ;  /* 0x0000000800007c0c */ /* 0x002fd6000bf23270 */
[----:B------:R-:W2:Y:S01]  /*0090*/  @!P0 S2R R2, SR_CTAID.X ;  /* 0x0000000000028919 */ /* 0x000ea20000002500 */
[----:B------:R-:W2:Y:S08]  /*00a0*/  @!P0 LDC R3, c[0x0][0x360] ;  /* 0x0000d800ff038b82 */ /* 0x000eb00000000800 */
[----:B------:R-:W0:Y:S01]  /*00b0*/  @P0 LDC R7, c[0x0][0x39c] ;  /* 0x0000e700ff070b82 */ /* 0x000e220000000800 */
[----:B--2---:R-:W-:-:S02]  /*00c0*/  @!P0 IMAD R2, R2, R3, R6 ;  /* 0x0000000302028224 */ /* 0x004fc400078e0206 */
[----:B0-----:R-:W-:-:S04]  /*00d0*/  @P0 IMAD.IADD R2, R6, 0x1, R7 ;  /* 0x0000000106020824 */ /* 0x001fc800078e0207 */
[----:B----4-:R-:W-:Y:S01]  /*00e0*/  IMAD.WIDE R4, R2, 0x4, R4 ;  /* 0x0000000402047825 */ /* 0x010fe200078e0204 */
[----:B---3--:R-:W-:Y:S06]  /*00f0*/  @!P1 BRA `(.L_x_24) ;  /* 0x0000000000089947 */ /* 0x008fec0003800000 */
[----:B------:R0:W5:Y:S01]  /*0100*/  LDG.E R3, desc[UR6][R4.64] ;  /* 0x0000000604037981 */ /* 0x000162000c1e1900 */
[----:B------:R-:W-:Y:S05]  /*0110*/  BRA `(.L_x_25) ;  /* 0x00000004005c7947 */ /* 0x000fea0003800000 */
.L_x_24:
[----:B------:R0:W5:Y:S01]  /*0120*/  LDG.E R3, desc[UR6][R4.64] ;  /* 0x0000000604037981 */ /* 0x000162000c1e1900 */
[----:B------:R-:W1:Y:S01]  /*0130*/  I2F.U32.RP R10, UR8 ;  /* 0x00000008000a7d06 */ /* 0x000e620008209000 */
[----:B------:R-:W-:Y:S02]  /*0140*/  USHF.L.U32 UR4, UR8, 0x1, URZ ;  /* 0x0000000108047899 */ /* 0x000fe400080006ff */
[----:B------:R-:W-:-:S04]  /*0150*/  ISETP.NE.U32.AND P2, PT, RZ, UR8, PT ;  /* 0x00000008ff007c0c */ /* 0x000fc8000bf45070 */
[C---:B------:R-:W-:Y:S02]  /*0160*/  ISETP.LE.AND P0, PT, R0.reuse, UR4, PT ;  /* 0x0000000400007c0c */ /* 0x040fe4000bf03270 */
[----:B------:R-:W-:Y:S02]  /*0170*/  VIMNMX R8, PT, PT, R0, UR4, !PT ;  /* 0x0000000400087c48 */ /* 0x000fe4000ffe0100 */
[----:B------:R-:W-:Y:S01]  /*0180*/  SEL R9, RZ, 0x1, P0 ;  /* 0x00000001ff097807 */ /* 0x000fe20000000000 */
[----:B-1----:R-:W1:Y:S03]  /*0190*/  MUFU.RCP R10, R10 ;  /* 0x0000000a000a7308 */ /* 0x002e660000001000 */
[----:B------:R-:W-:Y:S01]  /*01a0*/  IADD3 R8, PT, PT, R8, -UR4, -R9 ;  /* 0x8000000408087c10 */ /* 0x000fe2000fffe809 */
[----:B------:R-:W2:Y:S01]  /*01b0*/  LDCU UR4, c[0x0][0x398] ;  /* 0x00007300ff0477ac */ /* 0x000ea20008000800 */
[----:B-1----:R-:W-:-:S04]  /*01c0*/  VIADD R6, R10, 0xffffffe ;  /* 0x0ffffffe0a067836 */ /* 0x002fc80000000000 */
[----:B------:R1:W3:Y:S02]  /*01d0*/  F2I.FTZ.U32.TRUNC.NTZ R7, R6 ;  /* 0x0000000600077305 */ /* 0x0002e4000021f000 */
[----:B-1----:R-:W-:Y:S02]  /*01e0*/  HFMA2 R6, -RZ, RZ, 0, 0 ;  /* 0x00000000ff067431 */ /* 0x002fe400000001ff */
[----:B---3--:R-:W-:-:S04]  /*01f0*/  IMAD.MOV R11, RZ, RZ, -R7 ;  /* 0x000000ffff0b7224 */ /* 0x008fc800078e0a07 */
[----:B------:R-:W-:-:S04]  /*0200*/  IMAD R11, R11, UR8, RZ ;  /* 0x000000080b0b7c24 */ /* 0x000fc8000f8e02ff */
[----:B------:R-:W-:-:S06]  /*0210*/  IMAD.HI.U32 R7, R7, R11, R6 ;  /* 0x0000000b07077227 */ /* 0x000fcc00078e0006 */
[----:B------:R-:W-:-:S04]  /*0220*/  IMAD.HI.U32 R10, R7, R8, RZ ;  /* 0x00000008070a7227 */ /* 0x000fc800078e00ff */
[----:B------:R-:W-:-:S04]  /*0230*/  IMAD.MOV R7, RZ, RZ, -R10 ;  /* 0x000000ffff077224 */ /* 0x000fc800078e0a0a */
[----:B------:R-:W-:Y:S02]  /*0240*/  IMAD R8, R7, UR8, R8 ;  /* 0x0000000807087c24 */ /* 0x000fe4000f8e0208 */
[----:B------:R-:W1:Y:S03]  /*0250*/  LDC.64 R6, c[0x0][0x388] ;  /* 0x0000e200ff067b82 */ /* 0x000e660000000a00 */
[----:B------:R-:W-:-:S13]  /*0260*/  ISETP.GE.U32.AND P0, PT, R8, UR8, PT ;  /* 0x0000000808007c0c */ /* 0x000fda000bf06070 */
[----:B------:R-:W-:Y:S02]  /*0270*/  @P0 VIADD R8, R8, -UR8 ;  /* 0x8000000808080c36 */ /* 0x000fe40008000000 */
[----:B------:R-:W-:-:S03]  /*0280*/  @P0 VIADD R10, R10, 0x1 ;  /* 0x000000010a0a0836 */ /* 0x000fc60000000000 */
[----:B------:R-:W-:-:S13]  /*0290*/  ISETP.GE.U32.AND P1, PT, R8, UR8, PT ;  /* 0x0000000808007c0c */ /* 0x000fda000bf26070 */
[----:B------:R-:W-:Y:S02]  /*02a0*/  @P1 IADD3 R10, PT, PT, R10, 0x1, RZ ;  /* 0x000000010a0a1810 */ /* 0x000fe40007ffe0ff */
[----:B------:R-:W-:-:S05]  /*02b0*/  @!P2 LOP3.LUT R10, RZ, UR8, RZ, 0x33, !PT ;  /* 0x00000008ff0aac12 */ /* 0x000fca000f8e33ff */
[----:B------:R-:W-:-:S05]  /*02c0*/  IMAD.IADD R10, R9, 0x1, R10 ;  /* 0x00000001090a7824 */ /* 0x000fca00078e020a */
[C---:B------:R-:W-:Y:S02]  /*02d0*/  LOP3.LUT R8, R10.reuse, 0x3, RZ, 0xc0, !PT ;  /* 0x000000030a087812 */ /* 0x040fe400078ec0ff */
[----:B------:R-:W-:Y:S02]  /*02e0*/  ISETP.GE.U32.AND P1, PT, R10, 0x3, PT ;  /* 0x000000030a00780c */ /* 0x000fe40003f26070 */
[----:B------:R-:W-:-:S13]  /*02f0*/  ISETP.NE.AND P0, PT, R8, 0x3, PT ;  /* 0x000000030800780c */ /* 0x000fda0003f05270 */
[----:B012---:R-:W-:Y:S05]  /*0300*/  @!P0 BRA `(.L_x_26) ;  /* 0x0000000000408947 */ /* 0x007fea0003800000 */
[----:B------:R-:W0:Y:S01]  /*0310*/  LDC.64 R8, c[0x0][0x388] ;  /* 0x0000e200ff087b82 */ /* 0x000e220000000a00 */
[----:B------:R-:W-:-:S05]  /*0320*/  VIADD R10, R10, 0x1 ;  /* 0x000000010a0a7836 */ /* 0x000fca0000000000 */
[----:B------:R-:W-:-:S05]  /*0330*/  LOP3.LUT R10, R10, 0x3, RZ, 0xc0, !PT ;  /* 0x000000030a0a7812 */ /* 0x000fca00078ec0ff */
[----:B------:R-:W-:-:S07]  /*0340*/  IMAD.MOV R12, RZ, RZ, -R10 ;  /* 0x000000ffff0c7224 */ /* 0x000fce00078e0a0a */
.L_x_27:
[----:B------:R-:W-:Y:S02]  /*0350*/  USHF.R.S32.HI UR5, URZ, 0x1f, UR4 ;  /* 0x0000001fff057899 */ /* 0x000fe40008011404 */
[----:B0-----:R-:W-:-:S04]  /*0360*/  IMAD.WIDE.U32 R10, R8, UR4, R4 ;  /* 0x00000004080a7c25 */ /* 0x001fc8000f8e0004 */
[----:B------:R-:W-:-:S04]  /*0370*/  IMAD R14, R8, UR5, RZ ;  /* 0x00000005080e7c24 */ /* 0x000fc8000f8e02ff */
[----:B------:R-:W-:-:S05]  /*0380*/  IMAD R13, R9, UR4, R14 ;  /* 0x00000004090d7c24 */ /* 0x000fca000f8e020e */
[----:B------:R-:W-:-:S05]  /*0390*/  IADD3 R11, PT, PT, R11, R13, RZ ;  /* 0x0000000d0b0b7210 */ /* 0x000fca0007ffe0ff */
[----:B------:R-:W2:Y:S01]  /*03a0*/  LDG.E R10, desc[UR6][R10.64] ;  /* 0x000000060a0a7981 */ /* 0x000ea2000c1e1900 */
[----:B------:R-:W-:Y:S01]  /*03b0*/  VIADD R12, R12, 0x1 ;  /* 0x000000010c0c7836 */ /* 0x000fe20000000000 */
[----:B------:R-:W-:-:S04]  /*03c0*/  UIADD3 UR4, UPT, UPT, UR4, UR8, URZ ;  /* 0x0000000804047290 */ /* 0x000fc8000fffe0ff */
[----:B------:R-:W-:Y:S01]  /*03d0*/  ISETP.NE.AND P0, PT, R12, RZ, PT ;  /* 0x000000ff0c00720c */ /* 0x000fe20003f05270 */
[----:B-12--5:R-:W-:-:S05]  /*03e0*/  FADD R3, R10, R3 ;  /* 0x000000030a037221 */ /* 0x026fca0000000000 */
[----:B------:R1:W-:Y:S07]  /*03f0*/  STG.E desc[UR6][R4.64], R3 ;  /* 0x0000000304007986 */ /* 0x0003ee000c101906 */
[----:B------:R-:W-:Y:S05]  /*0400*/  @P0 BRA `(.L_x_27) ;  /* 0xfffffffc00d00947 */ /* 0x000fea000383ffff */
.L_x_26:
[----:B------:R-:W-:Y:S05]  /*0410*/  @!P1 BRA `(.L_x_25) ;  /* 0x00000000009c9947 */ /* 0x000fea0003800000 */
.L_x_28:
[----:B------:R-:W-:Y:S02]  /*0420*/  USHF.R.S32.HI UR5, URZ, 0x1f, UR4 ;  /* 0x0000001fff057899 */ /* 0x000fe40008011404 */
[----:B------:R-:W-:-:S04]  /*0430*/  IMAD.WIDE.U32 R8, R6, UR4, R4 ;  /* 0x0000000406087c25 */ /* 0x000fc8000f8e0004 */
[----:B------:R-:W-:-:S04]  /*0440*/  IMAD R10, R6, UR5, RZ ;  /* 0x00000005060a7c24 */ /* 0x000fc8000f8e02ff */
[----:B------:R-:W-:Y:S02]  /*0450*/  IMAD R11, R7, UR4, R10 ;  /* 0x00000004070b7c24 */ /* 0x000fe4000f8e020a */
[----:B------:R-:W-:Y:S02]  /*0460*/  IMAD.MOV.U32 R10, RZ, RZ, R8 ;  /* 0x000000ffff0a7224 */ /* 0x000fe400078e0008 */
[----:B------:R-:W-:-:S05]  /*0470*/  IMAD.IADD R11, R9, 0x1, R11 ;  /* 0x00000001090b7824 */ /* 0x000fca00078e020b */
[----:B------:R-:W1:Y:S01]  /*0480*/  LDG.E R10, desc[UR6][R10.64] ;  /* 0x000000060a0a7981 */ /* 0x000e62000c1e1900 */
[----:B------:R-:W-:-:S04]  /*0490*/  UIADD3 UR4, UPT, UPT, UR4, UR8, URZ ;  /* 0x0000000804047290 */ /* 0x000fc8000fffe0ff */
[----:B------:R-:W-:Y:S02]  /*04a0*/  USHF.R.S32.HI UR5, URZ, 0x1f, UR4 ;  /* 0x0000001fff057899 */ /* 0x000fe40008011404 */
[----:B------:R-:W-:-:S04]  /*04b0*/  IMAD.WIDE.U32 R8, R6, UR4, R4 ;  /* 0x0000000406087c25 */ /* 0x000fc8000f8e0004 */
[----:B------:R-:W-:-:S04]  /*04c0*/  IMAD R12, R6, UR5, RZ ;  /* 0x00000005060c7c24 */ /* 0x000fc8000f8e02ff */
[----:B--2---:R-:W-:-:S05]  /*04d0*/  IMAD R13, R7, UR4, R12 ;  /* 0x00000004070d7c24 */ /* 0x004fca000f8e020c */
[----:B------:R-:W-:Y:S01]  /*04e0*/  IADD3 R9, PT, PT, R9, R13, RZ ;  /* 0x0000000d09097210 */ /* 0x000fe20007ffe0ff */
[----:B-1---5:R-:W-:-:S05]  /*04f0*/  FADD R3, R10, R3 ;  /* 0x000000030a037221 */ /* 0x022fca0000000000 */
[----:B------:R0:W-:Y:S04]  /*0500*/  STG.E desc[UR6][R4.64], R3 ;  /* 0x0000000304007986 */ /* 0x0001e8000c101906 */
[----:B------:R-:W2:Y:S01]  /*0510*/  LDG.E R8, desc[UR6][R8.64] ;  /* 0x0000000608087981 */ /* 0x000ea2000c1e1900 */
[----:B------:R-:W-:-:S04]  /*0520*/  UIADD3 UR4, UPT, UPT, UR4, UR8, URZ ;  /* 0x0000000804047290 */ /* 0x000fc8000fffe0ff */
[----:B------:R-:W-:Y:S02]  /*0530*/  USHF.R.S32.HI UR5, URZ, 0x1f, UR4 ;  /* 0x0000001fff057899 */ /* 0x000fe40008011404 */
[----:B------:R-:W-:-:S04]  /*0540*/  IMAD.WIDE.U32 R10, R6, UR4, R4 ;  /* 0x00000004060a7c25 */ /* 0x000fc8000f8e0004 */
[----:B------:R-:W-:-:S04]  /*0550*/  IMAD R12, R6, UR5, RZ ;  /* 0x00000005060c7c24 */ /* 0x000fc8000f8e02ff */
[----:B------:R-:W-:-:S04]  /*0560*/  IMAD R13, R7, UR4, R12 ;  /* 0x00000004070d7c24 */ /* 0x000fc8000f8e020c */
[----:B------:R-:W-:Y:S02]  /*0570*/  IMAD.IADD R11, R11, 0x1, R13 ;  /* 0x000000010b0b7824 */ /* 0x000fe400078e020d */
[----:B--2---:R-:W-:-:S05]  /*0580*/  FADD R13, R3, R8 ;  /* 0x00000008030d7221 */ /* 0x004fca0000000000 */
[----:B------:R2:W-:Y:S04]  /*0590*/  STG.E desc[UR6][R4.64], R13 ;  /* 0x0000000d04007986 */ /* 0x0005e8000c101906 */
[----:B------:R-:W3:Y:S01]  /*05a0*/  LDG.E R10, desc[UR6][R10.64] ;  /* 0x000000060a0a7981 */ /* 0x000ee2000c1e1900 */
[----:B------:R-:W-:-:S04]  /*05b0*/  UIADD3 UR4, UPT, UPT, UR4, UR8, URZ ;  /* 0x0000000804047290 */ /* 0x000fc8000fffe0ff */
[----:B------:R-:W-:Y:S02]  /*05c0*/  USHF.R.S32.HI UR5, URZ, 0x1f, UR4 ;  /* 0x0000001fff057899 */ /* 0x000fe40008011404 */
[----:B------:R-:W-:-:S04]  /*05d0*/  IMAD.WIDE.U32 R8, R6, UR4, R4 ;  /* 0x0000000406087c25 */ /* 0x000fc8000f8e0004 */
[----:B------:R-:W-:-:S04]  /*05e0*/  IMAD R12, R6, UR5, RZ ;  /* 0x00000005060c7c24 */ /* 0x000fc8000f8e02ff */
[----:B0-----:R-:W-:-:S04]  /*05f0*/  IMAD R3, R7, UR4, R12 ;  /* 0x0000000407037c24 */ /* 0x001fc8000f8e020c */
[----:B------:R-:W-:Y:S02]  /*0600*/  IMAD.IADD R9, R9, 0x1, R3 ;  /* 0x0000000109097824 */ /* 0x000fe400078e0203 */
[----:B---3--:R-:W-:-:S05]  /*0610*/  FADD R15, R13, R10 ;  /* 0x0000000a0d0f7221 */ /* 0x008fca0000000000 */
[----:B------:R2:W-:Y:S04]  /*0620*/  STG.E desc[UR6][R4.64], R15 ;  /* 0x0000000f04007986 */ /* 0x0005e8000c101906 */
[----:B------:R-:W3:Y:S01]  /*0630*/  LDG.E R8, desc[UR6][R8.64] ;  /* 0x0000000608087981 */ /* 0x000ee2000c1e1900 */
[----:B------:R-:W-:-:S06]  /*0640*/  UIADD3 UR4, UPT, UPT, UR4, UR8, URZ ;  /* 0x0000000804047290 */ /* 0x000fcc000fffe0ff */
[----:B------:R-:W-:Y:S01]  /*0650*/  ISETP.LE.AND P0, PT, R0, UR4, PT ;  /* 0x0000000400007c0c */ /* 0x000fe2000bf03270 */
[----:B---3--:R-:W-:-:S05]  /*0660*/  FADD R3, R15, R8 ;  /* 0x000000080f037221 */ /* 0x008fca0000000000 */
[----:B------:R2:W-:Y:S07]  /*0670*/  STG.E desc[UR6][R4.64], R3 ;  /* 0x0000000304007986 */ /* 0x0005ee000c101906 */
[----:B------:R-:W-:Y:S05]  /*0680*/  @!P0 BRA `(.L_x_28) ;  /* 0xfffffffc00648947 */ /* 0x000fea000383ffff */
.L_x_25:
[----:B------:R-:W-:Y:S01]  /*0690*/  I2FP.F32.S32 R8, R0 ;  /* 0x0000000000087245 */ /* 0x000fe20000201400 */
[----:B------:R-:W-:Y:S03]  /*06a0*/  BSSY.RECONVERGENT B0, `(.L_x_29) ;  /* 0x000000c000007945 */ /* 0x000fe60003800200 */
[----:B------:R-:W3:Y:S08]  /*06b0*/  MUFU.RCP R7, R8 ;  /* 0x0000000800077308 */ /* 0x000ef00000001000 */
[----:B-----5:R-:W4:Y:S01]  /*06c0*/  FCHK P0, R3, R8 ;  /* 0x0000000803007302 */ /* 0x020f220000000000 */
[----:B---3--:R-:W-:-:S04]  /*06d0*/  FFMA R0, -R8, R7, 1 ;  /* 0x3f80000008007423 */ /* 0x008fc80000000107 */
[----:B------:R-:W-:-:S04]  /*06e0*/  FFMA R0, R7, R0, R7 ;  /* 0x0000000007007223 */ /* 0x000fc80000000007 */
[----:B------:R-:W-:-:S04]  /*06f0*/  FFMA R7, R0, R3, RZ ;  /* 0x0000000300077223 */ /* 0x000fc800000000ff */
[----:B------:R-:W-:-:S04]  /*0700*/  FFMA R6, -R8, R7, R3 ;  /* 0x0000000708067223 */ /* 0x000fc80000000103 */
[----:B------:R-:W-:Y:S01]  /*0710*/  FFMA R9, R0, R6, R7 ;  /* 0x0000000600097223 */ /* 0x000fe20000000007 */
[----:B----4-:R-:W-:Y:S06]  /*0720*/  @!P0 BRA `(.L_x_30) ;  /* 0x00000000000c8947 */ /* 0x010fec0003800000 */
[----:B------:R-:W-:-:S07]  /*0730*/  MOV R6, 0x750 ;  /* 0x0000075000067802 */ /* 0x000fce0000000f00 */
[----:B012---:R-:W-:Y:S05]  /*0740*/  CALL.REL.NOINC `($__internal_2_$__cuda_sm3x_div_rn_noftz_f32_slowpath) ;  /* 0x00000000001c7944 */ /* 0x007fea0003c00000 */
[----:B------:R-:W-:-:S07]  /*0750*/  IMAD.MOV.U32 R9, RZ, RZ, R0 ;  /* 0x000000ffff097224 */ /* 0x000fce00078e0000 */
.L_x_30:
[----:B------:R-:W-:Y:S05]  /*0760*/  BSYNC.RECONVERGENT B0 ;  /* 0x0000000000007941 */ /* 0x000fea0003800200 */
.L_x_29:
[----:B------:R-:W1:Y:S01]  /*0770*/  LDC.64 R6, c[0x0][0x3a0] ;  /* 0x0000e800ff067b82 */ /* 0x000e620000000a00 */
[----:B------:R-:W-:Y:S01]  /*0780*/  STG.E desc[UR6][R4.64], R9 ;  /* 0x0000000904007986 */ /* 0x000fe2000c101906 */
[----:B-12---:R-:W-:-:S05]  /*0790*/  IMAD.WIDE R2, R2, 0x4, R6 ;  /* 0x0000000402027825 */ /* 0x006fca00078e0206 */
[----:B------:R-:W-:Y:S01]  /*07a0*/  STG.E desc[UR6][R2.64], R9 ;  /* 0x0000000902007986 */ /* 0x000fe2000c101906 */
[----:B------:R-:W-:Y:S05]  /*07b0*/  EXIT ;  /* 0x000000000000794d */ /* 0x000fea0003800000 */
        .weak           $__internal_2_$__cuda_sm3x_div_rn_noftz_f32_slowpath
        .type           $__internal_2_$__cuda_sm3x_div_rn_noftz_f32_slowpath,@function
        .size           $__internal_2_$__cuda_sm3x_div_rn_noftz_f32_slowpath,(.L_x_65 - $__internal_2_$__cuda_sm3x_div_rn_noftz_f32_slowpath)
$__internal_2_$__cuda_sm3x_div_rn_noftz_f32_slowpath:
[----:B------:R-:W-:Y:S01]  /*07c0*/  SHF.R.U32.HI R7, RZ, 0x17, R8 ;  /* 0x00000017ff077819 */ /* 0x000fe20000011608 */
[----:B------:R-:W-:Y:S01]  /*07d0*/  BSSY.RECONVERGENT B1, `(.L_x_31) ;  /* 0x0000063000017945 */ /* 0x000fe20003800200 */
[----:B------:R-:W-:Y:S02]  /*07e0*/  SHF.R.U32.HI R0, RZ, 0x17, R3 ;  /* 0x00000017ff007819 */ /* 0x000fe40000011603 */
[----:B------:R-:W-:Y:S02]  /*07f0*/  LOP3.LUT R7, R7, 0xff, RZ, 0xc0, !PT ;  /* 0x000000ff07077812 */ /* 0x000fe400078ec0ff */
[----:B------:R-:W-:Y:S02]  /*0800*/  LOP3.LUT R12, R0, 0xff, RZ, 0xc0, !PT ;  /* 0x000000ff000c7812 */ /* 0x000fe400078ec0ff */
[----:B------:R-:W-:-:S03]  /*0810*/  IADD3 R10, PT, PT, R7, -0x1, RZ ;  /* 0xffffffff070a7810 */ /* 0x000fc60007ffe0ff */
[----:B------:R-:W-:Y:S01]  /*0820*/  VIADD R11, R12, 0xffffffff ;  /* 0xffffffff0c0b7836 */ /* 0x000fe20000000000 */
[----:B------:R-:W-:-:S04]  /*0830*/  ISETP.GT.U32.AND P0, PT, R10, 0xfd, PT ;  /* 0x000000fd0a00780c */ /* 0x000fc80003f04070 */
[----:B------:R-:W-:-:S13]  /*0840*/  ISETP.GT.U32.OR P0, PT, R11, 0xfd, P0 ;  /* 0x000000fd0b00780c */ /* 0x000fda0000704470 */
[----:B------:R-:W-:Y:S01]  /*0850*/  @!P0 IMAD.MOV.U32 R9, RZ, RZ, RZ ;  /* 0x000000ffff098224 */ /* 0x000fe200078e00ff */
[----:B------:R-:W-:Y:S06]  /*0860*/  @!P0 BRA `(.L_x_32) ;  /* 0x0000000000608947 */ /* 0x000fec0003800000 */
[----:B------:R-:W-:Y:S02]  /*0870*/  FSETP.GTU.FTZ.AND P0, PT, |R3|, +INF , PT ;  /* 0x7f8000000300780b */ /* 0x000fe40003f1c200 */
[----:B------:R-:W-:Y:S02]  /*0880*/  FSETP.GTU.FTZ.AND P1, PT, |R8|, +INF , PT ;  /* 0x7f8000000800780b */ /* 0x000fe40003f3c200 */
[----:B------:R-:W-:Y:S02]  /*0890*/  MOV R0, R8 ;  /* 0x0000000800007202 */ /* 0x000fe40000000f00 */
        /* <DEDUP_REMOVED lines=16> */
[----:B------:R-:W-:Y:S02]  /*09a0*/  @P0 IMAD.MOV.U32 R9, RZ, RZ, RZ ;  /* 0x000000ffff090224 */ /* 0x000fe400078e00ff */
[----:B------:R-:W-:Y:S01]  /*09b0*/  @!P0 FFMA R3, R3, 1.84467440737095516160e+19, RZ ;  /* 0x5f80000003038823 */ /* 0x000fe200000000ff */
[----:B------:R-:W-:Y:S02]  /*09c0*/  @!P0 IMAD.MOV.U32 R9, RZ, RZ, -0x40 ;  /* 0xffffffc0ff098424 */ /* 0x000fe400078e00ff */
[----:B------:R-:W-:-:S03]  /*09d0*/  @!P1 FFMA R8, R0, 1.84467440737095516160e+19, RZ ;  /* 0x5f80000000089823 */ /* 0x000fc600000000ff */
[----:B------:R-:W-:-:S07]  /*09e0*/  @!P1 IADD3 R9, PT, PT, R9, 0x40, RZ ;  /* 0x0000004009099810 */ /* 0x000fce0007ffe0ff */
.L_x_32:
[----:B------:R-:W-:Y:S01]  /*09f0*/  LEA R11, R7, 0xc0800000, 0x17 ;  /* 0xc0800000070b7811 */ /* 0x000fe200078eb8ff */
[----:B------:R-:W-:Y:S04]  /*0a00*/  BSSY.RECONVERGENT B2, `(.L_x_37) ;  /* 0x0000036000027945 */ /* 0x000fe80003800200 */
[----:B------:R-:W-:Y:S02]  /*0a10*/  IMAD.IADD R11, R8, 0x1, -R11 ;  /* 0x00000001080b7824 */ /* 0x000fe400078e0a0b */
[----:B------:R-:W-:Y:S02]  /*0a20*/  VIADD R8, R12, 0xffffff81 ;  /* 0xffffff810c087836 */ /* 0x000fe40000000000 */
[----:B------:R-:W0:Y:S01]  /*0a30*/  MUFU.RCP R10, R11 ;  /* 0x0000000b000a7308 */ /* 0x000e220000001000 */
[----:B------:R-:W-:Y:S01]  /*0a40*/  FADD.FTZ R13, -R11, -RZ ;  /* 0x800000ff0b0d7221 */ /* 0x000fe20000010100 */
[C---:B------:R-:W-:Y:S01]  /*0a50*/  IMAD R0, R8.reuse, -0x800000, R3 ;  /* 0xff80000008007824 */ /* 0x040fe200078e0203 */
[----:B------:R-:W-:-:S04]  /*0a60*/  IADD3 R8, PT, PT, R8, 0x7f, -R7 ;  /* 0x0000007f08087810 */ /* 0x000fc80007ffe807 */
[----:B------:R-:W-:Y:S01]  /*0a70*/  IADD3 R8, PT, PT, R8, R9, RZ ;  /* 0x0000000908087210 */ /* 0x000fe20007ffe0ff */
[----:B0-----:R-:W-:-:S04]  /*0a80*/  FFMA R15, R10, R13, 1 ;  /* 0x3f8000000a0f7423 */ /* 0x001fc8000000000d */
[----:B------:R-:W-:-:S04]  /*0a90*/  FFMA R12, R10, R15, R10 ;  /* 0x0000000f0a0c7223 */ /* 0x000fc8000000000a */
[----:B------:R-:W-:-:S04]  /*0aa0*/  FFMA R3, R0, R12, RZ ;  /* 0x0000000c00037223 */ /* 0x000fc800000000ff */
[----:B------:R-:W-:-:S04]  /*0ab0*/  FFMA R10, R13, R3, R0 ;  /* 0x000000030d0a7223 */ /* 0x000fc80000000000 */
[----:B------:R-:W-:-:S04]  /*0ac0*/  FFMA R15, R12, R10, R3 ;  /* 0x0000000a0c0f7223 */ /* 0x000fc80000000003 */
[----:B------:R-:W-:-:S04]  /*0ad0*/  FFMA R10, R13, R15, R0 ;  /* 0x0000000f0d0a7223 */ /* 0x000fc80000000000 */
        /* <DEDUP_REMOVED lines=14> */
[CCC-:B------:R-:W-:Y:S01]  /*0bc0*/  FFMA.RZ R3, R12.reuse, R10.reuse, R15.reuse ;  /* 0x0000000a0c037223 */ /* 0x1c0fe2000000c00f */
[CCC-:B------:R-:W-:Y:S01]  /*0bd0*/  FFMA.RM R8, R12.reuse, R10.reuse, R15.reuse ;  /* 0x0000000a0c087223 */ /* 0x1c0fe2000000400f */
[C---:B------:R-:W-:Y:S02]  /*0be0*/  ISETP.NE.AND P2, PT, R9.reuse, RZ, PT ;  /* 0x000000ff0900720c */ /* 0x040fe40003f45270 */
[----:B------:R-:W-:Y:S02]  /*0bf0*/  ISETP.NE.AND P1, PT, R9, RZ, PT ;  /* 0x000000ff0900720c */ /* 0x000fe40003f25270 */
[----:B------:R-:W-:Y:S01]  /*0c00*/  LOP3.LUT R7, R3, 0x7fffff, RZ, 0xc0, !PT ;  /* 0x007fffff03077812 */ /* 0x000fe200078ec0ff */
[----:B------:R-:W-:Y:S01]  /*0c10*/  FFMA.RP R3, R12, R10, R15 ;  /* 0x0000000a0c037223 */ /* 0x000fe2000000800f */
[----:B------:R-:W-:Y:S01]  /*0c20*/  IADD3 R10, PT, PT, R9, 0x20, RZ ;  /* 0x00000020090a7810 */ /* 0x000fe20007ffe0ff */
[----:B------:R-:W-:Y:S01]  /*0c30*/  IMAD.MOV R9, RZ, RZ, -R9 ;  /* 0x000000ffff097224 */ /* 0x000fe200078e0a09 */
[----:B------:R-:W-:-:S02]  /*0c40*/  LOP3.LUT R7, R7, 0x800000, RZ, 0xfc, !PT ;  /* 0x0080000007077812 */ /* 0x000fc400078efcff */
[----:B------:R-:W-:Y:S02]  /*0c50*/  FSETP.NEU.FTZ.AND P0, PT, R3, R8, PT ;  /* 0x000000080300720b */ /* 0x000fe40003f1d000 */
[----:B------:R-:W-:Y:S02]  /*0c60*/  SHF.L.U32 R10, R7, R10, RZ ;  /* 0x0000000a070a7219 */ /* 0x000fe400000006ff */
[----:B------:R-:W-:Y:S02]  /*0c70*/  SEL R8, R9, RZ, P2 ;  /* 0x000000ff09087207 */ /* 0x000fe40001000000 */
[----:B------:R-:W-:Y:S02]  /*0c80*/  ISETP.NE.AND P1, PT, R10, RZ, P1 ;  /* 0x000000ff0a00720c */ /* 0x000fe40000f25270 */
[----:B------:R-:W-:Y:S02]  /*0c90*/  SHF.R.U32.HI R8, RZ, R8, R7 ;  /* 0x00000008ff087219 */ /* 0x000fe40000011607 */
[----:B------:R-:W-:-:S02]  /*0ca0*/  PLOP3.LUT P0, PT, P0, P1, PT, 0xf8, 0x8f ;  /* 0x00000000008f781c */ /* 0x000fc40000703f70 */
[----:B------:R-:W-:Y:S02]  /*0cb0*/  SHF.R.U32.HI R10, RZ, 0x1, R8 ;  /* 0x00000001ff0a7819 */ /* 0x000fe40000011608 */
[----:B------:R-:W-:-:S04]  /*0cc0*/  SEL R3, RZ, 0x1, !P0 ;  /* 0x00000001ff037807 */ /* 0x000fc80004000000 */
[----:B------:R-:W-:-:S04]  /*0cd0*/  LOP3.LUT R3, R3, 0x1, R10, 0xf8, !PT ;  /* 0x0000000103037812 */ /* 0x000fc800078ef80a */
[----:B------:R-:W-:-:S05]  /*0ce0*/  LOP3.LUT R3, R3, R8, RZ, 0xc0, !PT ;  /* 0x0000000803037212 */ /* 0x000fca00078ec0ff */
[----:B------:R-:W-:-:S05]  /*0cf0*/  IMAD.IADD R3, R10, 0x1, R3 ;  /* 0x000000010a037824 */ /* 0x000fca00078e0203 */
[----:B------:R-:W-:Y:S01]  /*0d00*/  LOP3.LUT R0, R3, R0, RZ, 0xfc, !PT ;  /* 0x0000000003007212 */ /* 0x000fe200078efcff */
[----:B------:R-:W-:Y:S06]  /*0d10*/  BRA `(.L_x_40) ;  /* 0x0000000000107947 */ /* 0x000fec0003800000 */
.L_x_39:
[----:B------:R-:W-:-:S04]  /*0d20*/  LOP3.LUT R0, R0, 0x80000000, RZ, 0xc0, !PT ;  /* 0x8000000000007812 */ /* 0x000fc800078ec0ff */
[----:B------:R-:W-:Y:S01]  /*0d30*/  LOP3.LUT R0, R0, 0x7f800000, RZ, 0xfc, !PT ;  /* 0x7f80000000007812 */ /* 0x000fe200078efcff */
[----:B------:R-:W-:Y:S06]  /*0d40*/  BRA `(.L_x_40) ;  /* 0x0000000000047947 */ /* 0x000fec0003800000 */
.L_x_38:
[----:B------:R-:W-:-:S07]  /*0d50*/  LEA R0, R8, R0, 0x17 ;  /* 0x0000000008007211 */ /* 0x000fce00078eb8ff */
.L_x_40:
[----:B------:R-:W-:Y:S05]  /*0d60*/  BSYNC.RECONVERGENT B2 ;  /* 0x0000000000027941 */ /* 0x000fea0003800200 */
.L_x_37:
[----:B------:R-:W-:Y:S05]  /*0d70*/  BRA `(.L_x_41) ;  /* 0x0000000000207947 */ /* 0x000fea0003800000 */
.L_x_36:
[----:B------:R-:W-:-:S04]  /*0d80*/  LOP3.LUT R0, R8, 0x80000000, R3, 0x48, !PT ;  /* 0x8000000008007812 */ /* 0x000fc800078e4803 */
[----:B------:R-:W-:Y:S01]  /*0d90*/  LOP3.LUT R0, R0, 0x7f800000, RZ, 0xfc, !PT ;  /* 0x7f80000000007812 */ /* 0x000fe200078efcff */
[----:B------:R-:W-:Y:S06]  /*0da0*/  BRA `(.L_x_41) ;  /* 0x0000000000147947 */ /* 0x000fec0003800000 */
.L_x_35:
[----:B------:R-:W-:Y:S01]  /*0db0*/  LOP3.LUT R0, R8, 0x80000000, R3, 0x48, !PT ;  /* 0x8000000008007812 */ /* 0x000fe200078e4803 */
[----:B------:R-:W-:Y:S06]  /*0dc0*/  BRA `(.L_x_41) ;  /* 0x00000000000c7947 */ /* 0x000fec0003800000 */
.L_x_34:
[----:B------:R-:W0:Y:S01]  /*0dd0*/  MUFU.RSQ R0, -QNAN ;  /* 0xffc0000000007908 */ /* 0x000e220000001400 */
[----:B------:R-:W-:Y:S05]  /*0de0*/  BRA `(.L_x_41) ;  /* 0x0000000000047947 */ /* 0x000fea0003800000 */
.L_x_33:
[----:B------:R-:W-:-:S07]  /*0df0*/  FADD.FTZ R0, R3, R0 ;  /* 0x0000000003007221 */ /* 0x000fce0000010000 */
.L_x_41:
[----:B------:R-:W-:Y:S05]  /*0e00*/  BSYNC.RECONVERGENT B1 ;  /* 0x0000000000017941 */ /* 0x000fea0003800200 */
.L_x_31:
[----:B------:R-:W-:-:S04]  /*0e10*/  IMAD.MOV.U32 R7, RZ, RZ, 0x0 ;  /* 0x00000000ff077424 */ /* 0x000fc800078e00ff */
[----:B0-----:R-:W-:Y:S05]  /*0e20*/  RET.REL.NODEC R6 `(_Z16computeFinalSumsPfmiiiiS_) ;  /* 0xfffffff006747950 */ /* 0x001fea0003c3ffff */
.L_x_42:
        /* <DEDUP_REMOVED lines=13> */
.L_x_65:


//--------------------- .text._Z11computeSumsPfS_mmiiiii --------------------------
	.section	.text._Z11computeSumsPfS_mmiiiii,"ax",@progbits
	.align	128
        .global         _Z11computeSumsPfS_mmiiiii
        .type           _Z11computeSumsPfS_mmiiiii,@function
        .size           _Z11computeSumsPfS_mmiiiii,(.L_x_70 - _Z11computeSumsPfS_mmiiiii)
        .other          _Z11computeSumsPfS_mmiiiii,@"STO_CUDA_ENTRY STV_DEFAULT"
_Z11computeSumsPfS_mmiiiii:
.text._Z11computeSumsPfS_mmiiiii:
[----:B------:R-:W-:Y:S01]  /*0000*/  LDC R1, c[0x0][0x37c] ;  /* 0x0000df00ff017b82 */ /* 0x000fe20000000800 */
[----:B------:R-:W0:Y:S01]  /*0010*/  LDCU UR4, c[0x0][0x3a4] ;  /* 0x00007480ff0477ac */ /* 0x000e220008000800 */
[----:B------:R-:W1:Y:S01]  /*0020*/  S2R R0, SR_TID.X ;  /* 0x0000000000007919 */ /* 0x000e620000002100 */
[----:B------:R-:W2:Y:S01]  /*0030*/  LDCU.64 UR8, c[0x0][0x358] ;  /* 0x00006b00ff0877ac */ /* 0x000ea20008000a00 */
[----:B0-----:R-:W-:-:S13]  /*0040*/  ISETP.NE.AND P0, PT, RZ, UR4, PT ;  /* 0x00000004ff007c0c */ /* 0x001fda000bf05270 */
[----:B------:R-:W1:Y:S01]  /*0050*/  @!P0 LDC R2, c[0x0][0x3b0] ;  /* 0x0000ec00ff028b82 */ /* 0x000e620000000800 */
[----:B------:R-:W0:Y:S07]  /*0060*/  @P0 S2R R3, SR_CTAID.Y ;  /* 0x0000000000030919 */ /* 0x000e2e0000002600 */
[----:B------:R-:W1:Y:S02]  /*0070*/  @!P0 LDC R5, c[0x0][0x3ac] ;  /* 0x0000eb00ff058b82 */ /* 0x000e640000000800 */
[----:B-1----:R-:W-:-:S06]  /*0080*/  @!P0 IMAD R2, R0, R5, R2 ;  /* 0x0000000500028224 */ /* 0x002fcc00078e0202 */
[----:B------:R-:W1:Y:S02]  /*0090*/  @P0 LDC.64 R4, c[0x0][0x3a8] ;  /* 0x0000ea00ff040b82 */ /* 0x000e640000000a00 */
[----:B-1----:R-:W-:Y:S01]  /*00a0*/  ISETP.GE.AND P1, PT, R5, 0x1, PT ;  /* 0x000000010500780c */ /* 0x002fe20003f26270 */
[----:B0-----:R-:W-:Y:S02]  /*00b0*/  @P0 IMAD R4, R3, R4, R0 ;  /* 0x0000000403040224 */ /* 0x001fe400078e0200 */
[-C--:B------:R-:W-:Y:S02]  /*00c0*/  IMAD R3, R0, R5.reuse, RZ ;  /* 0x0000000500037224 */ /* 0x080fe400078e02ff */
[----:B------:R-:W-:-:S08]  /*00d0*/  @P0 IMAD R2, R4, R5, RZ ;  /* 0x0000000504020224 */ /* 0x000fd000078e02ff */
[----:B--2---:R-:W-:Y:S05]  /*00e0*/  @!P1 BRA `(.L_x_43) ;  /* 0x00000010007c9947 */ /* 0x004fea0003800000 */
[----:B------:R-:W0:Y:S01]  /*00f0*/  S2UR UR4, SR_CTAID.X ;  /* 0x00000000000479c3 */ /* 0x000e220000002500 */
[----:B------:R-:W0:Y:S01]  /*0100*/  LDCU.64 UR6, c[0x0][0x380] ;  /* 0x00007000ff0677ac */ /* 0x000e220008000a00 */
[C---:B------:R-:W-:Y:S01]  /*0110*/  ISETP.GE.U32.AND P0, PT, R5.reuse, 0x10, PT ;  /* 0x000000100500780c */ /* 0x040fe20003f06070 */
[----:B------:R-:W-:Y:S01]  /*0120*/  HFMA2 R6, -RZ, RZ, 0, 0 ;  /* 0x00000000ff067431 */ /* 0x000fe200000001ff */
[----:B------:R-:W-:-:S04]  /*0130*/  LOP3.LUT R4, R5, 0xf, RZ, 0xc0, !PT ;  /* 0x0000000f05047812 */ /* 0x000fc800078ec0ff */
[----:B------:R-:W-:Y:S01]  /*0140*/  ISETP.NE.AND P1, PT, R4, RZ, PT ;  /* 0x000000ff0400720c */ /* 0x000fe20003f25270 */
[----:B0-----:R-:W-:-:S06]  /*0150*/  UIMAD.WIDE.U32 UR6, UR4, 0x4, UR6 ;  /* 0x00000004040678a5 */ /* 0x001fcc000f8e0006 */
[----:B------:R-:W-:Y:S06]  /*0160*/  @!P0 BRA `(.L_x_44) ;  /* 0x00000008002c8947 */ /* 0x000fec0003800000 */
[----:B------:R-:W0:Y:S01]  /*0170*/  S2UR UR5, SR_CgaCtaId ;  /* 0x00000000000579c3 */ /* 0x000e220000008800 */
[----:B------:R-:W-:Y:S01]  /*0180*/  UMOV UR4, 0x400 ;  /* 0x0000040000047882 */ /* 0x000fe20000000000 */
[----:B------:R-:W-:-:S06]  /*0190*/  LOP3.LUT R6, R5, 0x7ffffff0, RZ, 0xc0, !PT ;  /* 0x7ffffff005067812 */ /* 0x000fcc00078ec0ff */
[----:B------:R-:W1:Y:S01]  /*01a0*/  LDC.64 R14, c[0x0][0x390] ;  /* 0x0000e400ff0e7b82 */ /* 0x000e620000000a00 */
[----:B0-----:R-:W-:-:S03]  /*01b0*/  ULEA UR5, UR5, UR4, 0x18 ;  /* 0x0000000405057291 */ /* 0x001fc6000f8ec0ff */
[----:B------:R-:W-:-:S09]  /*01c0*/  UMOV UR4, URZ ;  /* 0x000000ff00047c82 */ /* 0x000fd20008000000 */
.L_x_45:
[----:B0-----:R-:W-:-:S04]  /*01d0*/  IADD3 R25, PT, PT, R2, UR4, RZ ;  /* 0x0000000402197c10 */ /* 0x001fc8000fffe0ff */
[----:B------:R-:W-:Y:S01]  /*01e0*/  SHF.R.S32.HI R7, RZ, 0x1f, R25 ;  /* 0x0000001fff077819 */ /* 0x000fe20000011419 */
[----:B-1----:R-:W-:-:S04]  /*01f0*/  IMAD.WIDE.U32 R8, R25, R14, UR6 ;  /* 0x0000000619087e25 */ /* 0x002fc8000f8e000e */
[----:B------:R-:W-:Y:S01]  /*0200*/  IMAD R10, R7, R14, RZ ;  /* 0x0000000e070a7224 */ /* 0x000fe200078e02ff */
[----:B------:R-:W-:-:S03]  /*0210*/  IADD3 R16, PT, PT, R25, 0x1, RZ ;  /* 0x0000000119107810 */ /* 0x000fc60007ffe0ff */
[C---:B------:R-:W-:Y:S02]  /*0220*/  IMAD R7, R25.reuse, R15, R10 ;  /* 0x0000000f19077224 */ /* 0x040fe400078e020a */
[----:B------:R-:W-:Y:S02]  /*0230*/  VIADD R12, R25, 0x3 ;  /* 0x00000003190c7836 */ /* 0x000fe40000000000 */
[----:B------:R-:W-:Y:S01]  /*0240*/  IMAD.IADD R9, R9, 0x1, R7 ;  /* 0x0000000109097824 */ /* 0x000fe200078e0207 */
[----:B------:R-:W-:Y:S02]  /*0250*/  SHF.R.S32.HI R7, RZ, 0x1f, R16 ;  /* 0x0000001fff077819 */ /* 0x000fe40000011410 */
[C---:B------:R-:W-:Y:S02]  /*0260*/  IADD3 R22, PT, PT, R25.reuse, 0x2, RZ ;  /* 0x0000000219167810 */ /* 0x040fe40007ffe0ff */
[----:B------:R-:W-:Y:S01]  /*0270*/  IADD3 R10, PT, PT, R25, 0x5, RZ ;  /* 0x00000005190a7810 */ /* 0x000fe20007ffe0ff */
[-C--:B------:R-:W-:Y:S01]  /*0280*/  IMAD R13, R7, R14.reuse, RZ ;  /* 0x0000000e070d7224 */ /* 0x080fe200078e02ff */
[----:B------:R-:W-:Y:S01]  /*0290*/  SHF.R.S32.HI R7, RZ, 0x1f, R12 ;  /* 0x0000001fff077819 */ /* 0x000fe2000001140c */
[----:B------:R0:W2:Y:S01]  /*02a0*/  LDG.E R26, desc[UR8][R8.64] ;  /* 0x00000008081a7981 */ /* 0x0000a2000c1e1900 */
[----:B------:R-:W-:Y:S01]  /*02b0*/  SHF.R.S32.HI R11, RZ, 0x1f, R22 ;  /* 0x0000001fff0b7819 */ /* 0x000fe20000011416 */
[C---:B------:R-:W-:Y:S01]  /*02c0*/  VIADD R24, R25.reuse, 0x8 ;  /* 0x0000000819187836 */ /* 0x040fe20000000000 */
[----:B------:R-:W-:Y:S01]  /*02d0*/  IADD3 R20, PT, PT, R25, 0x4, RZ ;  /* 0x0000000419147810 */ /* 0x000fe20007ffe0ff */
[----:B------:R-:W-:-:S02]  /*02e0*/  IMAD R7, R7, R14, RZ ;  /* 0x0000000e07077224 */ /* 0x000fc400078e02ff */
[-C--:B------:R-:W-:Y:S01]  /*02f0*/  IMAD R18, R11, R14.reuse, RZ ;  /* 0x0000000e0b127224 */ /* 0x080fe200078e02ff */
[----:B------:R-:W-:Y:S01]  /*0300*/  SHF.R.S32.HI R11, RZ, 0x1f, R20 ;  /* 0x0000001fff0b7819 */ /* 0x000fe20000011414 */
[-C--:B------:R-:W-:Y:S01]  /*0310*/  IMAD R21, R12, R15.reuse, R7 ;  /* 0x0000000f0c157224 */ /* 0x080fe200078e0207 */
[----:B------:R-:W-:Y:S01]  /*0320*/  SHF.R.S32.HI R7, RZ, 0x1f, R10 ;  /* 0x0000001fff077819 */ /* 0x000fe2000001140a */
[C---:B------:R-:W-:Y:S01]  /*0330*/  IMAD R19, R22.reuse, R15, R18 ;  /* 0x0000000f16137224 */ /* 0x040fe200078e0212 */
[C---:B------:R-:W-:Y:S01]  /*0340*/  IADD3 R18, PT, PT, R25.reuse, 0x6, RZ ;  /* 0x0000000619127810 */ /* 0x040fe20007ffe0ff */
[----:B------:R-:W-:Y:S01]  /*0350*/  IMAD.WIDE.U32 R22, R22, R14, UR6 ;  /* 0x0000000616167e25 */ /* 0x000fe2000f8e000e */
[----:B0-----:R-:W-:-:S03]  /*0360*/  IADD3 R8, PT, PT, R25, 0x7, RZ ;  /* 0x0000000719087810 */ /* 0x001fc60007ffe0ff */
[C---:B------:R-:W-:Y:S01]  /*0370*/  IMAD R9, R16.reuse, R15, R13 ;  /* 0x0000000f10097224 */ /* 0x040fe200078e020d */
[----:B------:R-:W-:Y:S01]  /*0380*/  IADD3 R23, PT, PT, R23, R19, RZ ;  /* 0x0000001317177210 */ /* 0x000fe20007ffe0ff */
[-C--:B------:R-:W-:Y:S02]  /*0390*/  IMAD R7, R7, R14.reuse, RZ ;  /* 0x0000000e07077224 */ /* 0x080fe400078e02ff */
[----:B------:R-:W-:-:S04]  /*03a0*/  IMAD.WIDE.U32 R16, R16, R14, UR6 ;  /* 0x0000000610107e25 */ /* 0x000fc8000f8e000e */
[----:B------:R-:W-:Y:S01]  /*03b0*/  IMAD R19, R10, R15, R7 ;  /* 0x0000000f0a137224 */ /* 0x000fe200078e0207 */
[----:B------:R-:W-:Y:S01]  /*03c0*/  SHF.R.S32.HI R7, RZ, 0x1f, R18 ;  /* 0x0000001fff077819 */ /* 0x000fe20000011412 */
[----:B------:R-:W-:-:S04]  /*03d0*/  IMAD.WIDE.U32 R12, R12, R14, UR6 ;  /* 0x000000060c0c7e25 */ /* 0x000fc8000f8e000e */
[----:B------:R-:W-:Y:S01]  /*03e0*/  IMAD.IADD R17, R17, 0x1, R9 ;  /* 0x0000000111117824 */ /* 0x000fe200078e0209 */
[----:B------:R-:W-:Y:S01]  /*03f0*/  SHF.R.S32.HI R9, RZ, 0x1f, R8 ;  /* 0x0000001fff097819 */ /* 0x000fe20000011408 */
[-C--:B------:R-:W-:Y:S01]  /*0400*/  IMAD R11, R11, R14.reuse, RZ ;  /* 0x0000000e0b0b7224 */ /* 0x080fe200078e02ff */
[----:B------:R-:W-:Y:S01]  /*0410*/  IADD3 R13, PT, PT, R13, R21, RZ ;  /* 0x000000150d0d7210 */ /* 0x000fe20007ffe0ff */
[-C--:B------:R-:W-:Y:S02]  /*0420*/  IMAD R7, R7, R14.reuse, RZ ;  /* 0x0000000e07077224 */ /* 0x080fe400078e02ff */
[C---:B------:R-:W-:Y:S02]  /*0430*/  IMAD R11, R20.reuse, R15, R11 ;  /* 0x0000000f140b7224 */ /* 0x040fe400078e020b */
[----:B------:R-:W-:-:S04]  /*0440*/  IMAD.WIDE.U32 R20, R20, R14, UR6 ;  /* 0x0000000614147e25 */ /* 0x000fc8000f8e000e */
[-C--:B------:R-:W-:Y:S02]  /*0450*/  IMAD R9, R9, R14.reuse, RZ ;  /* 0x0000000e09097224 */ /* 0x080fe400078e02ff */
[-C--:B------:R-:W-:Y:S02]  /*0460*/  IMAD R27, R18, R15.reuse, R7 ;  /* 0x0000000f121b7224 */ /* 0x080fe400078e0207 */
[----:B------:R-:W-:Y:S02]  /*0470*/  IMAD.IADD R21, R21, 0x1, R11 ;  /* 0x0000000115157824 */ /* 0x000fe400078e020b */
[----:B------:R-:W-:Y:S02]  /*0480*/  IMAD R7, R8, R15, R9 ;  /* 0x0000000f08077224 */ /* 0x000fe400078e0209 */
[----:B------:R-:W-:-:S04]  /*0490*/  IMAD.WIDE.U32 R10, R10, R14, UR6 ;  /* 0x000000060a0a7e25 */ /* 0x000fc8000f8e000e */
[----:B------:R-:W-:-:S04]  /*04a0*/  IMAD.WIDE.U32 R8, R8, R14, UR6 ;  /* 0x0000000608087e25 */ /* 0x000fc8000f8e000e */
[----:B------:R-:W-:Y:S01]  /*04b0*/  IMAD.IADD R11, R11, 0x1, R19 ;  /* 0x000000010b0b7824 */ /* 0x000fe200078e0213 */
[----:B------:R-:W-:Y:S01]  /*04c0*/  IADD3 R9, PT, PT, R9, R7, RZ ;  /* 0x0000000709097210 */ /* 0x000fe20007ffe0ff */
[----:B------:R-:W-:Y:S01]  /*04d0*/  IMAD.WIDE.U32 R18, R18, R14, UR6 ;  /* 0x0000000612127e25 */ /* 0x000fe2000f8e000e */
[----:B------:R-:W-:-:S04]  /*04e0*/  SHF.R.S32.HI R7, RZ, 0x1f, R24 ;  /* 0x0000001fff077819 */ /* 0x000fc80000011418 */
[----:B------:R-:W-:Y:S01]  /*04f0*/  IADD3 R19, PT, PT, R19, R27, RZ ;  /* 0x0000001b13137210 */ /* 0x000fe20007ffe0ff */
[-C--:B------:R-:W-:Y:S02]  /*0500*/  IMAD R27, R7, R14.reuse, RZ ;  /* 0x0000000e071b7224 */ /* 0x080fe400078e02ff */
[----:B------:R0:W3:Y:S02]  /*0510*/  LDG.E R7, desc[UR8][R16.64] ;  /* 0x0000000810077981 */ /* 0x0000e4000c1e1900 */
[C---:B------:R-:W-:Y:S02]  /*0520*/  IMAD R27, R24.reuse, R15, R27 ;  /* 0x0000000f181b7224 */ /* 0x040fe400078e021b */
[----:B0-----:R-:W-:Y:S02]  /*0530*/  IMAD.WIDE.U32 R16, R24, R14, UR6 ;  /* 0x0000000618107e25 */ /* 0x001fe4000f8e000e */
[----:B------:R-:W4:Y:S03]  /*0540*/  LDG.E R24, desc[UR8][R22.64] ;  /* 0x0000000816187981 */ /* 0x000f26000c1e1900 */
[----:B------:R-:W-:-:S02]  /*0550*/  IADD3 R17, PT, PT, R17, R27, RZ ;  /* 0x0000001b11117210 */ /* 0x000fc40007ffe0ff */
[----:B------:R-:W-:-:S04]  /*0560*/  IADD3 R27, PT, PT, R25, 0x9, RZ ;  /* 0x00000009191b7810 */ /* 0x000fc80007ffe0ff */
[----:B------:R-:W-:Y:S01]  /*0570*/  SHF.R.S32.HI R29, RZ, 0x1f, R27 ;  /* 0x0000001fff1d7819 */ /* 0x000fe2000001141b */
[----:B------:R0:W5:Y:S04]  /*0580*/  LDG.E R23, desc[UR8][R12.64] ;  /* 0x000000080c177981 */ /* 0x000168000c1e1900 */
[-C--:B------:R-:W-:Y:S01]  /*0590*/  IMAD R28, R29, R14.reuse, RZ ;  /* 0x0000000e1d1c7224 */ /* 0x080fe200078e02ff */
[----:B------:R-:W5:Y:S03]  /*05a0*/  LDG.E R22, desc[UR8][R20.64] ;  /* 0x0000000814167981 */ /* 0x000f66000c1e1900 */
[C---:B------:R-:W-:Y:S02]  /*05b0*/  IMAD R29, R27.reuse, R15, R28 ;  /* 0x0000000f1b1d7224 */ /* 0x040fe400078e021c */
[----:B0-----:R-:W-:Y:S01]  /*05c0*/  IMAD.WIDE.U32 R12, R27, R14, UR6 ;  /* 0x000000061b0c7e25 */ /* 0x001fe2000f8e000e */
[----:B------:R-:W-:-:S03]  /*05d0*/  IADD3 R27, PT, PT, R25, 0xa, RZ ;  /* 0x0000000a191b7810 */ /* 0x000fc60007ffe0ff */
[----:B------:R-:W-:Y:S01]  /*05e0*/  IMAD.IADD R13, R13, 0x1, R29 ;  /* 0x000000010d0d7824 */ /* 0x000fe200078e021d */
[----:B------:R-:W-:Y:S01]  /*05f0*/  SHF.R.S32.HI R29, RZ, 0x1f, R27 ;  /* 0x0000001fff1d7819 */ /* 0x000fe2000001141b */
[----:B------:R0:W5:Y:S04]  /*0600*/  LDG.E R21, desc[UR8][R10.64] ;  /* 0x000000080a157981 */ /* 0x000168000c1e1900 */
[-C--:B------:R-:W-:Y:S01]  /*0610*/  IMAD R28, R29, R14.reuse, RZ ;  /* 0x0000000e1d1c7224 */ /* 0x080fe200078e02ff */
[----:B------:R-:W5:Y:S03]  /*0620*/  LDG.E R20, desc[UR8][R18.64] ;  /* 0x0000000812147981 */ /* 0x000f66000c1e1900 */
[C---:B------:R-:W-:Y:S01]  /*0630*/  IMAD R29, R27.reuse, R15, R28 ;  /* 0x0000000f1b1d7224 */ /* 0x040fe200078e021c */
[----:B------:R-:W5:Y:S01]  /*0640*/  LDG.E R13, desc[UR8][R12.64] ;  /* 0x000000080c0d7981 */ /* 0x000f62000c1e1900 */
[----:B0-----:R-:W-:-:S04]  /*0650*/  IMAD.WIDE.U32 R10, R27, R14, UR6 ;  /* 0x000000061b0a7e25 */ /* 0x001fc8000f8e000e */
[----:B------:R-:W-:Y:S01]  /*0660*/  VIADD R27, R25, 0xb ;  /* 0x0000000b191b7836 */ /* 0x000fe20000000000 */
[----:B------:R-:W-:Y:S01]  /*0670*/  IADD3 R11, PT, PT, R11, R29, RZ ;  /* 0x0000001d0b0b7210 */ /* 0x000fe20007ffe0ff */
[----:B------:R0:W5:Y:S03]  /*0680*/  LDG.E R19, desc[UR8][R8.64] ;  /* 0x0000000808137981 */ /* 0x000166000c1e1900 */
[----:B------:R-:W-:Y:S01]  /*0690*/  SHF.R.S32.HI R29, RZ, 0x1f, R27 ;  /* 0x0000001fff1d7819 */ /* 0x000fe2000001141b */
[----:B------:R1:W5:Y:S04]  /*06a0*/  LDG.E R18, desc[UR8][R16.64] ;  /* 0x0000000810127981 */ /* 0x000368000c1e1900 */
[-C--:B------:R-:W-:Y:S01]  /*06b0*/  IMAD R28, R29, R14.reuse, RZ ;  /* 0x0000000e1d1c7224 */ /* 0x080fe200078e02ff */
[----:B------:R-:W5:Y:S01]  /*06c0*/  LDG.E R12, desc[UR8][R10.64] ;  /* 0x000000080a0c7981 */ /* 0x000f62000c1e1900 */
[----:B0-----:R-:W-:-:S04]  /*06d0*/  IMAD.WIDE.U32 R8, R27, R14, UR6 ;  /* 0x000000061b087e25 */ /* 0x001fc8000f8e000e */
[----:B------:R-:W-:Y:S01]  /*06e0*/  IMAD R29, R27, R15, R28 ;  /* 0x0000000f1b1d7224 */ /* 0x000fe200078e021c */
[----:B------:R-:W-:-:S04]  /*06f0*/  IADD3 R27, PT, PT, R25, 0xc, RZ ;  /* 0x0000000c191b7810 */ /* 0x000fc80007ffe0ff */
[----:B------:R-:W-:Y:S02]  /*0700*/  IADD3 R9, PT, PT, R9, R29, RZ ;  /* 0x0000001d09097210 */ /* 0x000fe40007ffe0ff */
[----:B------:R-:W-:Y:S01]  /*0710*/  SHF.R.S32.HI R29, RZ, 0x1f, R27 ;  /* 0x0000001fff1d7819 */ /* 0x000fe2000001141b */
[-C--:B-1----:R-:W-:Y:S02]  /*0720*/  IMAD.WIDE.U32 R16, R27, R14.reuse, UR6 ;  /* 0x000000061b107e25 */ /* 0x082fe4000f8e000e */
[----:B------:R0:W5:Y:S02]  /*0730*/  LDG.E R11, desc[UR8][R8.64] ;  /* 0x00000008080b7981 */ /* 0x000164000c1e1900 */
[----:B------:R-:W-:-:S04]  /*0740*/  IMAD R28, R29, R14, RZ ;  /* 0x0000000e1d1c7224 */ /* 0x000fc800078e02ff */
[----:B------:R-:W-:Y:S01]  /*0750*/  IMAD R29, R27, R15, R28 ;  /* 0x0000000f1b1d7224 */ /* 0x000fe200078e021c */
[----:B------:R-:W-:-:S03]  /*0760*/  IADD3 R27, PT, PT, R25, 0xd, RZ ;  /* 0x0000000d191b7810 */ /* 0x000fc60007ffe0ff */
[----:B------:R-:W-:Y:S01]  /*0770*/  IMAD.IADD R17, R17, 0x1, R29 ;  /* 0x0000000111117824 */ /* 0x000fe200078e021d */
[----:B------:R-:W-:Y:S01]  /*0780*/  SHF.R.S32.HI R29, RZ, 0x1f, R27 ;  /* 0x0000001fff1d7819 */ /* 0x000fe2000001141b */
[----:B0-----:R-:W-:-:S03]  /*0790*/  IMAD.WIDE.U32 R8, R27, R14, UR6 ;  /* 0x000000061b087e25 */ /* 0x001fc6000f8e000e */
[----:B------:R0:W5:Y:S01]  /*07a0*/  LDG.E R10, desc[UR8][R16.64] ;  /* 0x00000008100a7981 */ /* 0x000162000c1e1900 */
[----:B------:R-:W-:-:S04]  /*07b0*/  IMAD R28, R29, R14, RZ ;  /* 0x0000000e1d1c7224 */ /* 0x000fc800078e02ff */
[----:B------:R-:W-:Y:S02]  /*07c0*/  IMAD R29, R27, R15, R28 ;  /* 0x0000000f1b1d7224 */ /* 0x000fe400078e021c */
[----:B------:R-:W-:-:S03]  /*07d0*/  VIADD R27, R25, 0xe ;  /* 0x0000000e191b7836 */ /* 0x000fc60000000000 */
[----:B------:R-:W-:Y:S02]  /*07e0*/  IADD3 R9, PT, PT, R9, R29, RZ ;  /* 0x0000001d09097210 */ /* 0x000fe40007ffe0ff */
[----:B------:R-:W-:Y:S02]  /*07f0*/  IADD3 R28, PT, PT, R3, UR4, RZ ;  /* 0x00000004031c7c10 */ /* 0x000fe4000fffe0ff */
[----:B------:R-:W-:Y:S02]  /*0800*/  SHF.R.S32.HI R29, RZ, 0x1f, R27 ;  /* 0x0000001fff1d7819 */ /* 0x000fe4000001141b */
[----:B------:R1:W5:Y:S01]  /*0810*/  LDG.E R9, desc[UR8][R8.64] ;  /* 0x0000000808097981 */ /* 0x000362000c1e1900 */
[----:B------:R-:W-:Y:S02]  /*0820*/  VIADD R25, R25, 0xf ;  /* 0x0000000f19197836 */ /* 0x000fe40000000000 */
[----:B0-----:R-:W-:Y:S01]  /*0830*/  IMAD.WIDE.U32 R16, R27, R14, UR6 ;  /* 0x000000061b107e25 */ /* 0x001fe2000f8e000e */
[----:B-1----:R-:W-:-:S03]  /*0840*/  LEA R8, R28, UR5, 0x2 ;  /* 0x000000051c087c11 */ /* 0x002fc6000f8e10ff */
[----:B------:R-:W-:-:S04]  /*0850*/  IMAD R28, R29, R14, RZ ;  /* 0x0000000e1d1c7224 */ /* 0x000fc800078e02ff */
[----:B------:R-:W-:Y:S01]  /*0860*/  IMAD R29, R27, R15, R28 ;  /* 0x0000000f1b1d7224 */ /* 0x000fe200078e021c */
[----:B------:R-:W-:-:S04]  /*0870*/  SHF.R.S32.HI R27, RZ, 0x1f, R25 ;  /* 0x0000001fff1b7819 */ /* 0x000fc80000011419 */
[----:B------:R-:W-:Y:S01]  /*0880*/  IADD3 R17, PT, PT, R17, R29, RZ ;  /* 0x0000001d11117210 */ /* 0x000fe20007ffe0ff */
[----:B------:R-:W-:-:S04]  /*0890*/  IMAD R28, R27, R14, RZ ;  /* 0x0000000e1b1c7224 */ /* 0x000fc800078e02ff */
[----:B------:R0:W5:Y:S01]  /*08a0*/  LDG.E R27, desc[UR8][R16.64] ;  /* 0x00000008101b7981 */ /* 0x000162000c1e1900 */
[C---:B------:R-:W-:Y:S02]  /*08b0*/  IMAD R29, R25.reuse, R15, R28 ;  /* 0x0000000f191d7224 */ /* 0x040fe400078e021c */
[----:B0-----:R-:W-:-:S05]  /*08c0*/  IMAD.WIDE.U32 R16, R25, R14, UR6 ;  /* 0x0000000619107e25 */ /* 0x001fca000f8e000e */
[----:B------:R-:W-:-:S05]  /*08d0*/  IADD3 R17, PT, PT, R17, R29, RZ ;  /* 0x0000001d11117210 */ /* 0x000fca0007ffe0ff */
[----:B------:R-:W5:Y:S01]  /*08e0*/  LDG.E R25, desc[UR8][R16.64] ;  /* 0x0000000810197981 */ /* 0x000f62000c1e1900 */
[----:B------:R-:W-:-:S06]  /*08f0*/  UIADD3 UR4, UPT, UPT, UR4, 0x10, URZ ;  /* 0x0000001004047890 */ /* 0x000fcc000fffe0ff */
[----:B------:R-:W-:Y:S01]  /*0900*/  ISETP.NE.AND P0, PT, R6, UR4, PT ;  /* 0x0000000406007c0c */ /* 0x000fe2000bf05270 */
[----:B--2---:R0:W-:Y:S04]  /*0910*/  STS [R8], R26 ;  /* 0x0000001a08007388 */ /* 0x0041e80000000800 */
[----:B---3--:R0:W-:Y:S04]  /*0920*/  STS [R8+0x4], R7 ;  /* 0x0000040708007388 */ /* 0x0081e80000000800 */
[----:B----4-:R0:W-:Y:S04]  /*0930*/  STS [R8+0x8], R24 ;  /* 0x0000081808007388 */ /* 0x0101e80000000800 */
[----:B-----5:R0:W-:Y:S04]  /*0940*/  STS [R8+0xc], R23 ;  /* 0x00000c1708007388 */ /* 0x0201e80000000800 */
[----:B------:R0:W-:Y:S04]  /*0950*/  STS [R8+0x10], R22 ;  /* 0x0000101608007388 */ /* 0x0001e80000000800 */
        /* <DEDUP_REMOVED lines=10> */
[----:B------:R0:W-:Y:S01]  /*0a00*/  STS [R8+0x3c], R25 ;  /* 0x00003c1908007388 */ /* 0x0001e20000000800 */
[----:B------:R-:W-:Y:S05]  /*0a10*/  @P0 BRA `(.L_x_45) ;  /* 0xfffffff400ec0947 */ /* 0x000fea000383ffff */
.L_x_44:
[----:B------:R-:W-:Y:S05]  /*0a20*/  @!P1 BRA `(.L_x_43) ;  /* 0x00000008002c9947 */ /* 0x000fea0003800000 */
[----:B------:R-:W-:Y:S02]  /*0a30*/  ISETP.GE.U32.AND P0, PT, R4, 0x8, PT ;  /* 0x000000080400780c */ /* 0x000fe40003f06070 */
[----:B0-----:R-:W-:-:S04]  /*0a40*/  LOP3.LUT R7, R5, 0x7, RZ, 0xc0, !PT ;  /* 0x0000000705077812 */ /* 0x001fc800078ec0ff */
[----:B------:R-:W-:-:S07]  /*0a50*/  ISETP.NE.AND P1, PT, R7, RZ, PT ;  /* 0x000000ff0700720c */ /* 0x000fce0003f25270 */
[----:B------:R-:W-:Y:S06]  /*0a60*/  @!P0 BRA `(.L_x_46) ;  /* 0x00000004001c8947 */ /* 0x000fec0003800000 */
[----:B------:R-:W0:Y:S01]  /*0a70*/  LDC.64 R12, c[0x0][0x390] ;  /* 0x0000e400ff0c7b82 */ /* 0x000e220000000a00 */
[----:B------:R-:W-:-:S04]  /*0a80*/  IADD3 R14, PT, PT, R6, R2, RZ ;  /* 0x00000002060e7210 */ /* 0x000fc80007ffe0ff */
[----:B------:R-:W-:Y:S01]  /*0a90*/  SHF.R.S32.HI R11, RZ, 0x1f, R14 ;  /* 0x0000001fff0b7819 */ /* 0x000fe2000001140e */
[C---:B------:R-:W-:Y:S01]  /*0aa0*/  VIADD R10, R14.reuse, 0x1 ;  /* 0x000000010e0a7836 */ /* 0x040fe20000000000 */
[C---:B------:R-:W-:Y:S01]  /*0ab0*/  IADD3 R22, PT, PT, R14.reuse, 0x6, RZ ;  /* 0x000000060e167810 */ /* 0x040fe20007ffe0ff */
[C---:B------:R-:W-:Y:S01]  /*0ac0*/  VIADD R26, R14.reuse, 0x4 ;  /* 0x000000040e1a7836 */ /* 0x040fe20000000000 */
[C---:B------:R-:W-:Y:S01]  /*0ad0*/  IADD3 R18, PT, PT, R14.reuse, 0x2, RZ ;  /* 0x000000020e127810 */ /* 0x040fe20007ffe0ff */
[C---:B------:R-:W-:Y:S01]  /*0ae0*/  VIADD R23, R14.reuse, 0x7 ;  /* 0x000000070e177836 */ /* 0x040fe20000000000 */
[----:B------:R-:W-:Y:S02]  /*0af0*/  SHF.R.S32.HI R15, RZ, 0x1f, R22 ;  /* 0x0000001fff0f7819 */ /* 0x000fe40000011416 */
[C---:B------:R-:W-:Y:S02]  /*0b00*/  IADD3 R16, PT, PT, R14.reuse, 0x3, RZ ;  /* 0x000000030e107810 */ /* 0x040fe40007ffe0ff */
[----:B------:R-:W-:-:S02]  /*0b10*/  IADD3 R9, PT, PT, R14, 0x5, RZ ;  /* 0x000000050e097810 */ /* 0x000fc40007ffe0ff */
[----:B------:R-:W-:Y:S02]  /*0b20*/  SHF.R.S32.HI R17, RZ, 0x1f, R10 ;  /* 0x0000001fff117819 */ /* 0x000fe4000001140a */
[----:B------:R-:W-:Y:S02]  /*0b30*/  SHF.R.S32.HI R21, RZ, 0x1f, R18 ;  /* 0x0000001fff157819 */ /* 0x000fe40000011412 */
[----:B------:R-:W-:Y:S02]  /*0b40*/  SHF.R.S32.HI R25, RZ, 0x1f, R16 ;  /* 0x0000001fff197819 */ /* 0x000fe40000011410 */
[----:B------:R-:W-:Y:S01]  /*0b50*/  SHF.R.S32.HI R27, RZ, 0x1f, R26 ;  /* 0x0000001fff1b7819 */ /* 0x000fe2000001141a */
[-C--:B0-----:R-:W-:Y:S01]  /*0b60*/  IMAD R19, R11, R12.reuse, RZ ;  /* 0x0000000c0b137224 */ /* 0x081fe200078e02ff */
[----:B------:R-:W-:Y:S01]  /*0b70*/  SHF.R.S32.HI R29, RZ, 0x1f, R9 ;  /* 0x0000001fff1d7819 */ /* 0x000fe20000011409 */
[----:B------:R-:W-:Y:S01]  /*0b80*/  IMAD R8, R15, R12, RZ ;  /* 0x0000000c0f087224 */ /* 0x000fe200078e02ff */
[----:B------:R-:W-:Y:S01]  /*0b90*/  SHF.R.S32.HI R11, RZ, 0x1f, R23 ;  /* 0x0000001fff0b7819 */ /* 0x000fe20000011417 */
[----:B------:R-:W-:-:S02]  /*0ba0*/  IMAD R19, R14, R13, R19 ;  /* 0x0000000d0e137224 */ /* 0x000fc400078e0213 */
[-C--:B------:R-:W-:Y:S02]  /*0bb0*/  IMAD R17, R17, R12.reuse, RZ ;  /* 0x0000000c11117224 */ /* 0x080fe400078e02ff */
[----:B------:R-:W-:-:S04]  /*0bc0*/  IMAD.WIDE.U32 R14, R14, R12, UR6 ;  /* 0x000000060e0e7e25 */ /* 0x000fc8000f8e000c */
[-C--:B------:R-:W-:Y:S01]  /*0bd0*/  IMAD R24, R21, R12.reuse, RZ ;  /* 0x0000000c15187224 */ /* 0x080fe200078e02ff */
[----:B------:R-:W-:Y:S01]  /*0be0*/  IADD3 R15, PT, PT, R15, R19, RZ ;  /* 0x000000130f0f7210 */ /* 0x000fe20007ffe0ff */
[-C--:B------:R-:W-:Y:S02]  /*0bf0*/  IMAD R20, R25, R12.reuse, RZ ;  /* 0x0000000c19147224 */ /* 0x080fe400078e02ff */
[-C--:B------:R-:W-:Y:S02]  /*0c00*/  IMAD R4, R27, R12.reuse, RZ ;  /* 0x0000000c1b047224 */ /* 0x080fe400078e02ff */
[-C--:B------:R-:W-:Y:S01]  /*0c10*/  IMAD R21, R29, R12.reuse, RZ ;  /* 0x0000000c1d157224 */ /* 0x080fe200078e02ff */
[----:B------:R0:W2:Y:S01]  /*0c20*/  LDG.E R25, desc[UR8][R14.64] ;  /* 0x000000080e197981 */ /* 0x0000a2000c1e1900 */
[----:B------:R-:W-:Y:S02]  /*0c30*/  IMAD R28, R11, R12, RZ ;  /* 0x0000000c0b1c7224 */ /* 0x000fe400078e02ff */
[----:B------:R-:W-:-:S02]  /*0c40*/  IMAD R17, R10, R13, R17 ;  /* 0x0000000d0a117224 */ /* 0x000fc400078e0211 */
[----:B------:R-:W-:-:S04]  /*0c50*/  IMAD.WIDE.U32 R10, R10, R12, UR6 ;  /* 0x000000060a0a7e25 */ /* 0x000fc8000f8e000c */
[----:B------:R-:W-:Y:S01]  /*0c60*/  IMAD R24, R18, R13, R24 ;  /* 0x0000000d12187224 */ /* 0x000fe200078e0218 */
[----:B------:R-:W-:Y:S01]  /*0c70*/  IADD3 R11, PT, PT, R11, R17, RZ ;  /* 0x000000110b0b7210 */ /* 0x000fe20007ffe0ff */
[-C--:B------:R-:W-:Y:S02]  /*0c80*/  IMAD R20, R16, R13.reuse, R20 ;  /* 0x0000000d10147224 */ /* 0x080fe400078e0214 */
[-C--:B------:R-:W-:Y:S02]  /*0c90*/  IMAD R4, R26, R13.reuse, R4 ;  /* 0x0000000d1a047224 */ /* 0x080fe400078e0204 */
[-C--:B------:R-:W-:Y:S01]  /*0ca0*/  IMAD R21, R9, R13.reuse, R21 ;  /* 0x0000000d09157224 */ /* 0x080fe200078e0215 */
[----:B------:R-:W3:Y:S01]  /*0cb0*/  LDG.E R11, desc[UR8][R10.64] ;  /* 0x000000080a0b7981 */ /* 0x000ee2000c1e1900 */
[-C--:B------:R-:W-:Y:S02]  /*0cc0*/  IMAD R8, R22, R13.reuse, R8 ;  /* 0x0000000d16087224 */ /* 0x080fe400078e0208 */
[----:B------:R-:W-:-:S02]  /*0cd0*/  IMAD R13, R23, R13, R28 ;  /* 0x0000000d170d7224 */ /* 0x000fc400078e021c */
[----:B------:R-:W-:-:S04]  /*0ce0*/  IMAD.WIDE.U32 R28, R22, R12, UR6 ;  /* 0x00000006161c7e25 */ /* 0x000fc8000f8e000c */
[----:B------:R-:W-:-:S04]  /*0cf0*/  IMAD.WIDE.U32 R16, R16, R12, UR6 ;  /* 0x0000000610107e25 */ /* 0x000fc8000f8e000c */
[----:B0-----:R-:W-:-:S04]  /*0d00*/  IMAD.WIDE.U32 R14, R26, R12, UR6 ;  /* 0x000000061a0e7e25 */ /* 0x001fc8000f8e000c */
[----:B------:R-:W-:-:S04]  /*0d10*/  IMAD.WIDE.U32 R22, R23, R12, UR6 ;  /* 0x0000000617167e25 */ /* 0x000fc8000f8e000c */
[----:B------:R-:W-:-:S04]  /*0d20*/  IMAD.WIDE.U32 R18, R18, R12, UR6 ;  /* 0x0000000612127e25 */ /* 0x000fc8000f8e000c */
[----:B------:R-:W-:Y:S01]  /*0d30*/  IMAD.WIDE.U32 R26, R9, R12, UR6 ;  /* 0x00000006091a7e25 */ /* 0x000fe2000f8e000c */
[----:B------:R-:W-:Y:S02]  /*0d40*/  IADD3 R17, PT, PT, R17, R20, RZ ;  /* 0x0000001411117210 */ /* 0x000fe40007ffe0ff */
[----:B------:R-:W-:Y:S01]  /*0d50*/  IADD3 R15, PT, PT, R15, R4, RZ ;  /* 0x000000040f0f7210 */ /* 0x000fe20007ffe0ff */
[----:B------:R-:W-:Y:S01]  /*0d60*/  IMAD.IADD R19, R19, 0x1, R24 ;  /* 0x0000000113137824 */ /* 0x000fe200078e0218 */
[----:B------:R-:W-:Y:S01]  /*0d70*/  IADD3 R29, PT, PT, R29, R8, RZ ;  /* 0x000000081d1d7210 */ /* 0x000fe20007ffe0ff */
[----:B------:R-:W-:Y:S01]  /*0d80*/  IMAD.IADD R27, R27, 0x1, R21 ;  /* 0x000000011b1b7824 */ /* 0x000fe200078e0215 */
[----:B------:R-:W-:Y:S01]  /*0d90*/  IADD3 R23, PT, PT, R23, R13, RZ ;  /* 0x0000000d17177210 */ /* 0x000fe20007ffe0ff */
[----:B------:R-:W4:Y:S04]  /*0da0*/  LDG.E R17, desc[UR8][R16.64] ;  /* 0x0000000810117981 */ /* 0x000f28000c1e1900 */
[----:B------:R-:W5:Y:S04]  /*0db0*/  LDG.E R19, desc[UR8][R18.64] ;  /* 0x0000000812137981 */ /* 0x000f68000c1e1900 */
[----:B------:R-:W5:Y:S04]  /*0dc0*/  LDG.E R15, desc[UR8][R14.64] ;  /* 0x000000080e0f7981 */ /* 0x000f68000c1e1900 */
[----:B------:R-:W5:Y:S04]  /*0dd0*/  LDG.E R27, desc[UR8][R26.64] ;  /* 0x000000081a1b7981 */ /* 0x000f68000c1e1900 */
[----:B------:R-:W5:Y:S04]  /*0de0*/  LDG.E R29, desc[UR8][R28.64] ;  /* 0x000000081c1d7981 */ /* 0x000f68000c1e1900 */
[----:B------:R-:W5:Y:S01]  /*0df0*/  LDG.E R23, desc[UR8][R22.64] ;  /* 0x0000000816177981 */ /* 0x000f62000c1e1900 */
[----:B------:R-:W0:Y:S01]  /*0e00*/  S2UR UR5, SR_CgaCtaId ;  /* 0x00000000000579c3 */ /* 0x000e220000008800 */
[----:B------:R-:W-:Y:S01]  /*0e10*/  UMOV UR4, 0x400 ;  /* 0x0000040000047882 */ /* 0x000fe20000000000 */
[----:B------:R-:W-:Y:S01]  /*0e20*/  IMAD.IADD R4, R3, 0x1, R6 ;  /* 0x0000000103047824 */ /* 0x000fe200078e0206 */
[----:B0-----:R-:W-:-:S06]  /*0e30*/  ULEA UR4, UR5, UR4, 0x18 ;  /* 0x0000000405047291 */ /* 0x001fcc000f8ec0ff */
[----:B------:R-:W-:Y:S02]  /*0e40*/  LEA R4, R4, UR4, 0x2 ;  /* 0x0000000404047c11 */ /* 0x000fe4000f8e10ff */
[----:B------:R-:W-:-:S03]  /*0e50*/  IADD3 R6, PT, PT, R6, 0x8, RZ ;  /* 0x0000000806067810 */ /* 0x000fc60007ffe0ff */
[----:B--2---:R0:W-:Y:S04]  /*0e60*/  STS [R4], R25 ;  /* 0x0000001904007388 */ /* 0x0041e80000000800 */
[----:B---3--:R0:W-:Y:S04]  /*0e70*/  STS [R4+0x4], R11 ;  /* 0x0000040b04007388 */ /* 0x0081e80000000800 */
[----:B----4-:R0:W-:Y:S04]  /*0e80*/  STS [R4+0xc], R17 ;  /* 0x00000c1104007388 */ /* 0x0101e80000000800 */
[----:B-----5:R0:W-:Y:S04]  /*0e90*/  STS [R4+0x8], R19 ;  /* 0x0000081304007388 */ /* 0x0201e80000000800 */
[----:B------:R0:W-:Y:S04]  /*0ea0*/  STS [R4+0x10], R15 ;  /* 0x0000100f04007388 */ /* 0x0001e80000000800 */
[----:B------:R0:W-:Y:S04]  /*0eb0*/  STS [R4+0x14], R27 ;  /* 0x0000141b04007388 */ /* 0x0001e80000000800 */
[----:B------:R0:W-:Y:S04]  /*0ec0*/  STS [R4+0x18], R29 ;  /* 0x0000181d04007388 */ /* 0x0001e80000000800 */
[----:B------:R0:W-:Y:S02]  /*0ed0*/  STS [R4+0x1c], R23 ;  /* 0x00001c1704007388 */ /* 0x0001e40000000800 */
.L_x_46:
[----:B------:R-:W-:Y:S05]  /*0ee0*/  @!P1 BRA `(.L_x_43) ;  /* 0x0000000000fc9947 */ /* 0x000fea0003800000 */
[----:B------:R-:W-:Y:S02]  /*0ef0*/  ISETP.GE.U32.AND P0, PT, R7, 0x4, PT ;  /* 0x000000040700780c */ /* 0x000fe40003f06070 */
[----:B------:R-:W-:-:S04]  /*0f00*/  LOP3.LUT R16, R5, 0x3, RZ, 0xc0, !PT ;  /* 0x0000000305107812 */ /* 0x000fc800078ec0ff */
[----:B------:R-:W-:-:S07]  /*0f10*/  ISETP.NE.AND P1, PT, R16, RZ, PT ;  /* 0x000000ff1000720c */ /* 0x000fce0003f25270 */
[----:B------:R-:W-:Y:S06]  /*0f20*/  @!P0 BRA `(.L_x_47) ;  /* 0x00000000009c8947 */ /* 0x000fec0003800000 */
[----:B0-----:R-:W0:Y:S01]  /*0f30*/  LDC.64 R10, c[0x0][0x390] ;  /* 0x0000e400ff0a7b82 */ /* 0x001e220000000a00 */
[----:B------:R-:W-:-:S04]  /*0f40*/  IADD3 R14, PT, PT, R6, R2, RZ ;  /* 0x00000002060e7210 */ /* 0x000fc80007ffe0ff */
[C---:B------:R-:W-:Y:S01]  /*0f50*/  IADD3 R8, PT, PT, R14.reuse, 0x2, RZ ;  /* 0x000000020e087810 */ /* 0x040fe20007ffe0ff */
[C---:B------:R-:W-:Y:S01]  /*0f60*/  VIADD R12, R14.reuse, 0x1 ;  /* 0x000000010e0c7836 */ /* 0x040fe20000000000 */
[----:B------:R-:W-:Y:S02]  /*0f70*/  IADD3 R4, PT, PT, R14, 0x3, RZ ;  /* 0x000000030e047810 */ /* 0x000fe40007ffe0ff */
[----:B------:R-:W-:Y:S02]  /*0f80*/  SHF.R.S32.HI R7, RZ, 0x1f, R14 ;  /* 0x0000001fff077819 */ /* 0x000fe4000001140e */
[----:B------:R-:W-:Y:S02]  /*0f90*/  SHF.R.S32.HI R9, RZ, 0x1f, R12 ;  /* 0x0000001fff097819 */ /* 0x000fe4000001140c */
[----:B------:R-:W-:Y:S02]  /*0fa0*/  SHF.R.S32.HI R13, RZ, 0x1f, R8 ;  /* 0x0000001fff0d7819 */ /* 0x000fe40000011408 */
[----:B------:R-:W-:Y:S01]  /*0fb0*/  SHF.R.S32.HI R15, RZ, 0x1f, R4 ;  /* 0x0000001fff0f7819 */ /* 0x000fe20000011404 */
[----:B0-----:R-:W-:-:S02]  /*0fc0*/  IMAD R7, R7, R10, RZ ;  /* 0x0000000a07077224 */ /* 0x001fc400078e02ff */
[-C--:B------:R-:W-:Y:S02]  /*0fd0*/  IMAD R9, R9, R10.reuse, RZ ;  /* 0x0000000a09097224 */ /* 0x080fe400078e02ff */
[-C--:B------:R-:W-:Y:S02]  /*0fe0*/  IMAD R13, R13, R10.reuse, RZ ;  /* 0x0000000a0d0d7224 */ /* 0x080fe400078e02ff */
[----:B------:R-:W-:Y:S02]  /*0ff0*/  IMAD R18, R15, R10, RZ ;  /* 0x0000000a0f127224 */ /* 0x000fe400078e02ff */
[-C--:B------:R-:W-:Y:S02]  /*1000*/  IMAD R7, R14, R11.reuse, R7 ;  /* 0x0000000b0e077224 */ /* 0x080fe400078e0207 */
[-C--:B------:R-:W-:Y:S02]  /*1010*/  IMAD R17, R12, R11.reuse, R9 ;  /* 0x0000000b0c117224 */ /* 0x080fe400078e0209 */
[----:B------:R-:W-:-:S02]  /*1020*/  IMAD R19, R8, R11, R13 ;  /* 0x0000000b08137224 */ /* 0x000fc400078e020d */
[----:B------:R-:W-:-:S04]  /*1030*/  IMAD.WIDE.U32 R14, R14, R10, UR6 ;  /* 0x000000060e0e7e25 */ /* 0x000fc8000f8e000a */
[----:B------:R-:W-:Y:S02]  /*1040*/  IMAD R21, R4, R11, R18 ;  /* 0x0000000b04157224 */ /* 0x000fe400078e0212 */
[----:B------:R-:W-:-:S04]  /*1050*/  IMAD.WIDE.U32 R12, R12, R10, UR6 ;  /* 0x000000060c0c7e25 */ /* 0x000fc8000f8e000a */
[----:B------:R-:W-:Y:S01]  /*1060*/  IMAD.WIDE.U32 R8, R8, R10, UR6 ;  /* 0x0000000608087e25 */ /* 0x000fe2000f8e000a */
[----:B------:R-:W-:-:S03]  /*1070*/  IADD3 R13, PT, PT, R13, R17, RZ ;  /* 0x000000110d0d7210 */ /* 0x000fc60007ffe0ff */
[----:B------:R-:W-:Y:S01]  /*1080*/  IMAD.WIDE.U32 R10, R4, R10, UR6 ;  /* 0x00000006040a7e25 */ /* 0x000fe2000f8e000a */
[----:B------:R-:W-:Y:S01]  /*1090*/  IADD3 R9, PT, PT, R9, R19, RZ ;  /* 0x0000001309097210 */ /* 0x000fe20007ffe0ff */
[----:B------:R-:W2:Y:S02]  /*10a0*/  LDG.E R12, desc[UR8][R12.64] ;  /* 0x000000080c0c7981 */ /* 0x000ea4000c1e1900 */
[----:B------:R-:W-:Y:S02]  /*10b0*/  IMAD.IADD R15, R15, 0x1, R7 ;  /* 0x000000010f0f7824 */ /* 0x000fe400078e0207 */
[----:B------:R-:W-:Y:S01]  /*10c0*/  IMAD.IADD R11, R11, 0x1, R21 ;  /* 0x000000010b0b7824 */ /* 0x000fe200078e0215 */
[----:B------:R-:W3:Y:S04]  /*10d0*/  LDG.E R8, desc[UR8][R8.64] ;  /* 0x0000000808087981 */ /* 0x000ee8000c1e1900 */
[----:B------:R-:W4:Y:S04]  /*10e0*/  LDG.E R14, desc[UR8][R14.64] ;  /* 0x000000080e0e7981 */ /* 0x000f28000c1e1900 */
[----:B------:R-:W5:Y:S01]  /*10f0*/  LDG.E R10, desc[UR8][R10.64] ;  /* 0x000000080a0a7981 */ /* 0x000f62000c1e1900 */
[----:B------:R-:W0:Y:S01]  /*1100*/  S2UR UR5, SR_CgaCtaId ;  /* 0x00000000000579c3 */ /* 0x000e220000008800 */
[----:B------:R-:W-:Y:S01]  /*1110*/  UMOV UR4, 0x400 ;  /* 0x0000040000047882 */ /* 0x000fe20000000000 */
[----:B------:R-:W-:Y:S01]  /*1120*/  IADD3 R4, PT, PT, R3, R6, RZ ;  /* 0x0000000603047210 */ /* 0x000fe20007ffe0ff */
[----:B0-----:R-:W-:-:S06]  /*1130*/  ULEA UR4, UR5, UR4, 0x18 ;  /* 0x0000000405047291 */ /* 0x001fcc000f8ec0ff */
[----:B------:R-:W-:Y:S02]  /*1140*/  LEA R7, R4, UR4, 0x2 ;  /* 0x0000000404077c11 */ /* 0x000fe4000f8e10ff */
[----:B------:R-:W-:-:S03]  /*1150*/  IADD3 R6, PT, PT, R6, 0x4, RZ ;  /* 0x0000000406067810 */ /* 0x000fc60007ffe0ff */
[----:B--2---:R1:W-:Y:S04]  /*1160*/  STS [R7+0x4], R12 ;  /* 0x0000040c07007388 */ /* 0x0043e80000000800 */
[----:B---3--:R1:W-:Y:S04]  /*1170*/  STS [R7+0x8], R8 ;  /* 0x0000080807007388 */ /* 0x0083e80000000800 */
[----:B----4-:R1:W-:Y:S04]  /*1180*/  STS [R7], R14 ;  /* 0x0000000e07007388 */ /* 0x0103e80000000800 */
[----:B-----5:R1:W-:Y:S02]  /*1190*/  STS [R7+0xc], R10 ;  /* 0x00000c0a07007388 */ /* 0x0203e40000000800 */
.L_x_47:
[----:B------:R-:W-:Y:S05]  /*11a0*/  @!P1 BRA `(.L_x_43) ;  /* 0x00000000004c9947 */ /* 0x000fea0003800000 */
[----:B------:R-:W2:Y:S01]  /*11b0*/  S2UR UR5, SR_CgaCtaId ;  /* 0x00000000000579c3 */ /* 0x000ea20000008800 */
[----:B------:R-:W-:-:S07]  /*11c0*/  UMOV UR4, 0x400 ;  /* 0x0000040000047882 */ /* 0x000fce0000000000 */
[----:B-1----:R-:W1:Y:S01]  /*11d0*/  LDC.64 R8, c[0x0][0x390] ;  /* 0x0000e400ff087b82 */ /* 0x002e620000000a00 */
[----:B--2---:R-:W-:-:S03]  /*11e0*/  ULEA UR5, UR5, UR4, 0x18 ;  /* 0x0000000405057291 */ /* 0x004fc6000f8ec0ff */
[----:B------:R-:W-:-:S09]  /*11f0*/  UMOV UR4, URZ ;  /* 0x000000ff00047c82 */ /* 0x000fd20008000000 */
.L_x_48:
[----:B0-----:R-:W-:-:S04]  /*1200*/  IMAD.IADD R4, R6, 0x1, R2 ;  /* 0x0000000106047824 */ /* 0x001fc800078e0202 */
[----:B-12---:R-:W-:Y:S01]  /*1210*/  IMAD.WIDE.U32 R10, R4, R8, UR6 ;  /* 0x00000006040a7e25 */ /* 0x006fe2000f8e0008 */
[----:B------:R-:W-:-:S05]  /*1220*/  SHF.R.S32.HI R7, RZ, 0x1f, R4 ;  /* 0x0000001fff077819 */ /* 0x000fca0000011404 */
[----:B------:R-:W-:-:S04]  /*1230*/  IMAD R7, R7, R8, RZ ;  /* 0x0000000807077224 */ /* 0x000fc800078e02ff */
[----:B------:R-:W-:-:S05]  /*1240*/  IMAD R7, R4, R9, R7 ;  /* 0x0000000904077224 */ /* 0x000fca00078e0207 */
[----:B------:R-:W-:-:S05]  /*1250*/  IADD3 R11, PT, PT, R11, R7, RZ ;  /* 0x000000070b0b7210 */ /* 0x000fca0007ffe0ff */
[----:B------:R-:W2:Y:S01]  /*1260*/  LDG.E R10, desc[UR8][R10.64] ;  /* 0x000000080a0a7981 */ /* 0x000ea2000c1e1900 */
[----:B------:R-:W-:Y:S01]  /*1270*/  IADD3 R4, PT, PT, R3, R6, RZ ;  /* 0x0000000603047210 */ /* 0x000fe20007ffe0ff */
[----:B------:R-:W-:Y:S01]  /*1280*/  UIADD3 UR4, UPT, UPT, UR4, 0x1, URZ ;  /* 0x0000000104047890 */ /* 0x000fe2000fffe0ff */
[----:B------:R-:W-:Y:S02]  /*1290*/  VIADD R6, R6, 0x1 ;  /* 0x0000000106067836 */ /* 0x000fe40000000000 */
[----:B------:R-:W-:-:S03]  /*12a0*/  LEA R7, R4, UR5, 0x2 ;  /* 0x0000000504077c11 */ /* 0x000fc6000f8e10ff */
[----:B------:R-:W-:Y:S02]  /*12b0*/  ISETP.NE.AND P0, PT, R16, UR4, PT ;  /* 0x0000000410007c0c */ /* 0x000fe4000bf05270 */
[----:B--2---:R2:W-:Y:S11]  /*12c0*/  STS [R7], R10 ;  /* 0x0000000a07007388 */ /* 0x0045f60000000800 */
[----:B------:R-:W-:Y:S05]  /*12d0*/  @P0 BRA `(.L_x_48) ;  /* 0xfffffffc00c80947 */ /* 0x000fea000383ffff */
.L_x_43:
[----:B012---:R-:W0:Y:S01]  /*12e0*/  LDC R7, c[0x0][0x3a0] ;  /* 0x0000e800ff077b82 */ /* 0x007e220000000800 */
[----:B------:R-:W1:Y:S01]  /*12f0*/  LDCU.64 UR6, c[0x0][0x398] ;  /* 0x00007300ff0677ac */ /* 0x000e620008000a00 */
[----:B------:R-:W-:Y:S01]  /*1300*/  BSSY.RECONVERGENT B0, `(.L_x_49) ;  /* 0x000003e000007945 */ /* 0x000fe20003800200 */
[C---:B0-----:R-:W-:Y:S02]  /*1310*/  ISETP.GE.AND P0, PT, R7.reuse, 0x2, PT ;  /* 0x000000020700780c */ /* 0x041fe40003f06270 */
[----:B------:R-:W-:-:S04]  /*1320*/  IADD3 R7, PT, PT, R7, -0x1, RZ ;  /* 0xffffffff07077810 */ /* 0x000fc80007ffe0ff */
[----:B------:R-:W-:-:S13]  /*1330*/  ISETP.GE.OR P0, PT, R2, R7, !P0 ;  /* 0x000000070200720c */ /* 0x000fda0004706670 */
[----:B-1----:R-:W-:Y:S05]  /*1340*/  @P0 BRA `(.L_x_50) ;  /* 0x0000000000e40947 */ /* 0x002fea0003800000 */
[----:B------:R-:W0:Y:S01]  /*1350*/  S2R R7, SR_CgaCtaId ;  /* 0x0000000000077919 */ /* 0x000e220000008800 */
[----:B------:R-:W1:Y:S01]  /*1360*/  LDCU UR4, c[0x0][0x3a8] ;  /* 0x00007500ff0477ac */ /* 0x000e620008000800 */
[----:B------:R-:W-:Y:S01]  /*1370*/  MOV R10, 0x400 ;  /* 0x00000400000a7802 */ /* 0x000fe20000000f00 */
[----:B------:R-:W-:-:S03]  /*1380*/  HFMA2 R8, -RZ, RZ, 0, 5.9604644775390625e-08 ;  /* 0x00000001ff087431 */ /* 0x000fc600000001ff */
[----:B0-----:R-:W-:Y:S01]  /*1390*/  LEA R10, R7, R10, 0x18 ;  /* 0x0000000a070a7211 */ /* 0x001fe200078ec0ff */
[----:B-1----:R-:W-:-:S04]  /*13a0*/  IMAD R7, R5, UR4, RZ ;  /* 0x0000000405077c24 */ /* 0x002fc8000f8e02ff */
[----:B------:R-:W-:-:S07]  /*13b0*/  IMAD R6, R3, 0x4, R10 ;  /* 0x0000000403067824 */ /* 0x000fce00078e020a */
.L_x_53:
[----:B0-----:R-:W0:Y:S01]  /*13c0*/  LDCU UR4, c[0x0][0x3ac] ;  /* 0x00007580ff0477ac */ /* 0x001e220008000800 */
[----:B------:R-:W-:Y:S02]  /*13d0*/  IABS R16, R3 ;  /* 0x0000000300107213 */ /* 0x000fe40000000000 */
[----:B------:R-:W-:Y:S02]  /*13e0*/  ISETP.GE.AND P2, PT, R3, RZ, PT ;  /* 0x000000ff0300720c */ /* 0x000fe40003f46270 */
[----:B0-----:R-:W-:-:S05]  /*13f0*/  MOV R5, UR4 ;  /* 0x0000000400057c02 */ /* 0x001fca0008000f00 */
[----:B------:R-:W-:-:S05]  /*1400*/  IMAD R4, R8, R5, RZ ;  /* 0x0000000508047224 */ /* 0x000fca00078e02ff */
[-C--:B------:R-:W-:Y:S02]  /*1410*/  IABS R14, R4.reuse ;  /* 0x00000004000e7213 */ /* 0x080fe40000000000 */
[----:B------:R-:W-:Y:S02]  /*1420*/  IABS R15, R4 ;  /* 0x00000004000f7213 */ /* 0x000fe40000000000 */
[----:B------:R-:W0:Y:S08]  /*1430*/  I2F.RP R9, R14 ;  /* 0x0000000e00097306 */ /* 0x000e300000209400 */
[----:B0-----:R-:W0:Y:S02]  /*1440*/  MUFU.RCP R9, R9 ;  /* 0x0000000900097308 */ /* 0x001e240000001000 */
[----:B0-----:R-:W-:-:S02]  /*1450*/  IADD3 R12, PT, PT, R9, 0xffffffe, RZ ;  /* 0x0ffffffe090c7810 */ /* 0x001fc40007ffe0ff */
[----:B------:R-:W-:-:S04]  /*1460*/  IADD3 R9, PT, PT, RZ, -R15, RZ ;  /* 0x8000000fff097210 */ /* 0x000fc80007ffe0ff */
[----:B------:R0:W1:Y:S02]  /*1470*/  F2I.FTZ.U32.TRUNC.NTZ R13, R12 ;  /* 0x0000000c000d7305 */ /* 0x000064000021f000 */
[----:B0-----:R-:W-:Y:S01]  /*1480*/  MOV R12, RZ ;  /* 0x000000ff000c7202 */ /* 0x001fe20000000f00 */
[----:B-1----:R-:W-:-:S04]  /*1490*/  IMAD.MOV R11, RZ, RZ, -R13 ;  /* 0x000000ffff0b7224 */ /* 0x002fc800078e0a0d */
[----:B------:R-:W-:-:S04]  /*14a0*/  IMAD R11, R11, R14, RZ ;  /* 0x0000000e0b0b7224 */ /* 0x000fc800078e02ff */
[----:B------:R-:W-:-:S06]  /*14b0*/  IMAD.HI.U32 R13, R13, R11, R12 ;  /* 0x0000000b0d0d7227 */ /* 0x000fcc00078e000c */
[----:B------:R-:W-:-:S04]  /*14c0*/  IMAD.HI.U32 R13, R13, R16, RZ ;  /* 0x000000100d0d7227 */ /* 0x000fc800078e00ff */
[----:B------:R-:W-:-:S05]  /*14d0*/  IMAD R13, R13, R9, R16 ;  /* 0x000000090d0d7224 */ /* 0x000fca00078e0210 */
[----:B------:R-:W-:-:S13]  /*14e0*/  ISETP.GT.U32.AND P0, PT, R14, R13, PT ;  /* 0x0000000d0e00720c */ /* 0x000fda0003f04070 */
[----:B------:R-:W-:Y:S01]  /*14f0*/  @!P0 IMAD.IADD R13, R13, 0x1, -R14 ;  /* 0x000000010d0d8824 */ /* 0x000fe200078e0a0e */
[----:B------:R-:W-:-:S04]  /*1500*/  ISETP.NE.AND P0, PT, R4, RZ, PT ;  /* 0x000000ff0400720c */ /* 0x000fc80003f05270 */
[----:B------:R-:W-:-:S13]  /*1510*/  ISETP.GT.U32.AND P1, PT, R14, R13, PT ;  /* 0x0000000d0e00720c */ /* 0x000fda0003f24070 */
[----:B------:R-:W-:-:S04]  /*1520*/  @!P1 IADD3 R13, PT, PT, R13, -R14, RZ ;  /* 0x8000000e0d0d9210 */ /* 0x000fc80007ffe0ff */
[----:B------:R-:W-:Y:S02]  /*1530*/  @!P2 IADD3 R13, PT, PT, -R13, RZ, RZ ;  /* 0x000000ff0d0da210 */ /* 0x000fe40007ffe1ff */
[----:B------:R-:W-:-:S04]  /*1540*/  @!P0 LOP3.LUT R13, RZ, R4, RZ, 0x33, !PT ;  /* 0x00000004ff0d8212 */ /* 0x000fc800078e33ff */
[----:B------:R-:W-:-:S13]  /*1550*/  ISETP.NE.AND P0, PT, R13, RZ, PT ;  /* 0x000000ff0d00720c */ /* 0x000fda0003f05270 */
[----:B------:R-:W-:Y:S05]  /*1560*/  @P0 BRA `(.L_x_50) ;  /* 0x00000000005c0947 */ /* 0x000fea0003800000 */
[----:B------:R-:W0:Y:S01]  /*1570*/  LDC R15, c[0x0][0x3a0] ;  /* 0x0000e800ff0f7b82 */ /* 0x000e220000000800 */
[----:B------:R-:W-:-:S05]  /*1580*/  IMAD.IADD R12, R3, 0x1, R8 ;  /* 0x00000001030c7824 */ /* 0x000fca00078e0208 */
[----:B------:R-:W-:-:S04]  /*1590*/  ISETP.GE.AND P0, PT, R12, R7, PT ;  /* 0x000000070c00720c */ /* 0x000fc80003f06270 */
[----:B------:R-:W-:-:S04]  /*15a0*/  ISETP.GE.OR P0, PT, R8, R4, P0 ;  /* 0x000000040800720c */ /* 0x000fc80000706670 */
[----:B0-----:R-:W-:-:S13]  /*15b0*/  ISETP.GE.OR P0, PT, R12, R15, P0 ;  /* 0x0000000f0c00720c */ /* 0x001fda0000706670 */
[----:B------:R-:W-:Y:S05]  /*15c0*/  @P0 BRA `(.L_x_51) ;  /* 0x0000000000300947 */ /* 0x000fea0003800000 */
[----:B------:R0:W1:Y:S01]  /*15d0*/  LDS R9, [R6] ;  /* 0x0000000006097984 */ /* 0x0000620000000800 */
[----:B------:R-:W-:Y:S02]  /*15e0*/  IADD3 R14, PT, PT, R0, R8, RZ ;  /* 0x00000008000e7210 */ /* 0x000fe40007ffe0ff */
[----:B------:R-:W-:-:S03]  /*15f0*/  LEA R11, R12, R10, 0x2 ;  /* 0x0000000a0c0b7211 */ /* 0x000fc600078e10ff */
[----:B------:R-:W-:-:S05]  /*1600*/  IMAD R14, R14, R5, RZ ;  /* 0x000000050e0e7224 */ /* 0x000fca00078e02ff */
[----:B0-----:R-:W-:-:S07]  /*1610*/  VIMNMX3 R13, R14, R7, R15, PT ;  /* 0x000000070e0d720f */ /* 0x001fce000380010f */
.L_x_52:
[----:B0-----:R0:W1:Y:S01]  /*1620*/  LDS R14, [R11] ;  /* 0x000000000b0e7984 */ /* 0x0010620000000800 */
[----:B------:R-:W-:-:S05]  /*1630*/  IMAD.IADD R12, R12, 0x1, R8 ;  /* 0x000000010c0c7824 */ /* 0x000fca00078e0208 */
[----:B------:R-:W-:Y:S02]  /*1640*/  ISETP.GE.AND P0, PT, R12, R13, PT ;  /* 0x0000000d0c00720c */ /* 0x000fe40003f06270 */
[----:B0-----:R-:W-:Y:S01]  /*1650*/  LEA R11, R8, R11, 0x2 ;  /* 0x0000000b080b7211 */ /* 0x001fe200078e10ff */
[----:B-1----:R-:W-:-:S05]  /*1660*/  FADD R9, R14, R9 ;  /* 0x000000090e097221 */ /* 0x002fca0000000000 */
[----:B------:R0:W-:Y:S05]  /*1670*/  STS [R6], R9 ;  /* 0x0000000906007388 */ /* 0x0001ea0000000800 */
[----:B------:R-:W-:Y:S05]  /*1680*/  @!P0 BRA `(.L_x_52) ;  /* 0xfffffffc00e48947 */ /* 0x000fea000383ffff */
.L_x_51:
[----:B------:R-:W-:Y:S01]  /*1690*/  ISETP.GE.AND P0, PT, R4, R15, PT ;  /* 0x0000000f0400720c */ /* 0x000fe20003f06270 */
[----:B------:R-:W-:Y:S05]  /*16a0*/  WARPSYNC.ALL ;  /* 0x0000000000007948 */ /* 0x000fea0003800000 */
[----:B------:R-:W-:Y:S01]  /*16b0*/  BAR.SYNC.DEFER_BLOCKING 0x0 ;  /* 0x0000000000007b1d */ /* 0x000fe20000010000 */
[----:B------:R-:W-:-:S06]  /*16c0*/  MOV R8, R4 ;  /* 0x0000000400087202 */ /* 0x000fcc0000000f00 */
[----:B------:R-:W-:Y:S05]  /*16d0*/  @!P0 BRA `(.L_x_53) ;  /* 0xfffffffc00388947 */ /* 0x000fea000383ffff */
.L_x_50:
[----:B------:R-:W-:Y:S05]  /*16e0*/  BSYNC.RECONVERGENT B0 ;  /* 0x0000000000007941 */ /* 0x000fea0003800200 */
.L_x_49:
[----:B------:R-:W-:-:S13]  /*16f0*/  ISETP.GE.AND P0, PT, R5, 0x1, PT ;  /* 0x000000010500780c */ /* 0x000fda0003f06270 */
[----:B------:R-:W-:Y:S05]  /*1700*/  @!P0 EXIT ;  /* 0x000000000000894d */ /* 0x000fea0003800000 */
[----:B------:R-:W-:Y:S01]  /*1710*/  ISETP.GE.U32.AND P0, PT, R5, 0x8, PT ;  /* 0x000000080500780c */ /* 0x000fe20003f06070 */
[----:B------:R-:W-:Y:S01]  /*1720*/  BSSY.RECONVERGENT B0, `(.L_x_54) ;  /* 0x000005b000007945 */ /* 0x000fe20003800200 */
[----:B------:R-:W-:-:S11]  /*1730*/  IMAD.MOV.U32 R0, RZ, RZ, RZ ;  /* 0x000000ffff007224 */ /* 0x000fd600078e00ff */
[----:B------:R-:W-:Y:S05]  /*1740*/  @!P0 BRA `(.L_x_55) ;  /* 0x0000000400608947 */ /* 0x000fea0003800000 */
[----:B------:R-:W1:Y:S01]  /*1750*/  S2UR UR5, SR_CgaCtaId ;  /* 0x00000000000579c3 */ /* 0x000e620000008800 */
[----:B------:R-:W2:Y:S01]  /*1760*/  S2R R7, SR_CTAID.X ;  /* 0x0000000000077919 */ /* 0x000ea20000002500 */
[----:B------:R-:W-:Y:S01]  /*1770*/  UMOV UR4, 0x400 ;  /* 0x0000040000047882 */ /* 0x000fe20000000000 */
[----:B------:R-:W-:Y:S01]  /*1780*/  LOP3.LUT R0, R5, 0x7ffffff8, RZ, 0xc0, !PT ;  /* 0x7ffffff805007812 */ /* 0x000fe200078ec0ff */
[----:B------:R-:W-:Y:S01]  /*1790*/  BSSY.RECONVERGENT B1, `(.L_x_55) ;  /* 0x0000053000017945 */ /* 0x000fe20003800200 */
[C---:B------:R-:W-:Y:S01]  /*17a0*/  IADD3 R18, PT, PT, R2.reuse, 0x7, RZ ;  /* 0x0000000702127810 */ /* 0x040fe20007ffe0ff */
[C---:B0-----:R-:W-:Y:S01]  /*17b0*/  VIADD R6, R2.reuse, 0x5 ;  /* 0x0000000502067836 */ /* 0x041fe20000000000 */
[C---:B------:R-:W-:Y:S01]  /*17c0*/  IADD3 R4, PT, PT, R2.reuse, 0x6, RZ ;  /* 0x0000000602047810 */ /* 0x040fe20007ffe0ff */
[----:B------:R-:W2:Y:S01]  /*17d0*/  LDC.64 R12, c[0x0][0x388] ;  /* 0x0000e200ff0c7b82 */ /* 0x000ea20000000a00 */
[C---:B------:R-:W-:Y:S01]  /*17e0*/  IADD3 R8, PT, PT, R2.reuse, 0x3, RZ ;  /* 0x0000000302087810 */ /* 0x040fe20007ffe0ff */
[C---:B------:R-:W-:Y:S01]  /*17f0*/  VIADD R9, R2.reuse, 0x2 ;  /* 0x0000000202097836 */ /* 0x040fe20000000000 */
[----:B------:R-:W-:Y:S01]  /*1800*/  IADD3 R10, PT, PT, R2, 0x1, RZ ;  /* 0x00000001020a7810 */ /* 0x000fe20007ffe0ff */
[----:B------:R-:W-:Y:S01]  /*1810*/  IMAD.MOV R20, RZ, RZ, -R0 ;  /* 0x000000ffff147224 */ /* 0x000fe200078e0a00 */
[----:B------:R-:W-:Y:S01]  /*1820*/  MOV R11, R2 ;  /* 0x00000002000b7202 */ /* 0x000fe20000000f00 */
[----:B-1----:R-:W-:-:S06]  /*1830*/  ULEA UR4, UR5, UR4, 0x18 ;  /* 0x0000000405047291 */ /* 0x002fcc000f8ec0ff */
[----:B------:R-:W-:Y:S01]  /*1840*/  LEA R19, R3, UR4, 0x2 ;  /* 0x0000000403137c11 */ /* 0x000fe2000f8e10ff */
[----:B--2---:R-:W-:Y:S01]  /*1850*/  IMAD.WIDE.U32 R12, R7, 0x4, R12 ;  /* 0x00000004070c7825 */ /* 0x004fe200078e000c */
[----:B------:R-:W-:Y:S02]  /*1860*/  IADD3 R7, PT, PT, R2, 0x4, RZ ;  /* 0x0000000402077810 */ /* 0x000fe40007ffe0ff */
[----:B------:R-:W-:-:S07]  /*1870*/  IADD3 R19, PT, PT, R19, 0x10, RZ ;  /* 0x0000001013137810 */ /* 0x000fce0007ffe0ff */
.L_x_56:
[----:B0-----:R-:W0:Y:S01]  /*1880*/  LDS R23, [R19+-0x10] ;  /* 0xfffff00013177984 */ /* 0x001e220000000800 */
[----:B------:R-:W-:Y:S01]  /*1890*/  SHF.R.S32.HI R14, RZ, 0x1f, R11 ;  /* 0x0000001fff0e7819 */ /* 0x000fe2000001140b */
[C---:B------:R-:W-:Y:S01]  /*18a0*/  IMAD.WIDE.U32 R16, R11.reuse, UR6, R12 ;  /* 0x000000060b107c25 */ /* 0x040fe2000f8e000c */
[----:B------:R-:W-:Y:S01]  /*18b0*/  SHF.R.S32.HI R24, RZ, 0x1f, R9 ;  /* 0x0000001fff187819 */ /* 0x000fe20000011409 */
[----:B------:R-:W1:Y:S01]  /*18c0*/  LDS R25, [R19+-0xc] ;  /* 0xfffff40013197984 */ /* 0x000e620000000800 */
[----:B------:R-:W-:Y:S01]  /*18d0*/  SHF.R.S32.HI R26, RZ, 0x1f, R8 ;  /* 0x0000001fff1a7819 */ /* 0x000fe20000011408 */
[----:B------:R-:W-:Y:S01]  /*18e0*/  IMAD R14, R14, UR6, RZ ;  /* 0x000000060e0e7c24 */ /* 0x000fe2000f8e02ff */
[----:B------:R-:W-:Y:S01]  /*18f0*/  IADD3 R20, PT, PT, R20, 0x8, RZ ;  /* 0x0000000814147810 */ /* 0x000fe20007ffe0ff */
[----:B------:R-:W2:Y:S01]  /*1900*/  LDS R22, [R19+-0x8] ;  /* 0xfffff80013167984 */ /* 0x000ea20000000800 */
[----:B------:R-:W-:Y:S02]  /*1910*/  IMAD R24, R24, UR6, RZ ;  /* 0x0000000618187c24 */ /* 0x000fe4000f8e02ff */
[----:B------:R-:W-:Y:S01]  /*1920*/  IMAD R15, R11, UR7, R14 ;  /* 0x000000070b0f7c24 */ /* 0x000fe2000f8e020e */
[----:B------:R-:W3:Y:S01]  /*1930*/  LDS R21, [R19+-0x4] ;  /* 0xfffffc0013157984 */ /* 0x000ee20000000800 */
[----:B------:R-:W-:-:S02]  /*1940*/  SHF.R.S32.HI R14, RZ, 0x1f, R10 ;  /* 0x0000001fff0e7819 */ /* 0x000fc4000001140a */
[----:B------:R-:W-:Y:S02]  /*1950*/  ISETP.NE.AND P0, PT, R20, RZ, PT ;  /* 0x000000ff1400720c */ /* 0x000fe40003f05270 */
[----:B------:R-:W-:Y:S01]  /*1960*/  IADD3 R17, PT, PT, R17, R15, RZ ;  /* 0x0000000f11117210 */ /* 0x000fe20007ffe0ff */
[----:B------:R-:W-:Y:S01]  /*1970*/  IMAD R15, R14, UR6, RZ ;  /* 0x000000060e0f7c24 */ /* 0x000fe2000f8e02ff */
[----:B------:R-:W-:-:S03]  /*1980*/  IADD3 R11, PT, PT, R11, 0x8, RZ ;  /* 0x000000080b0b7810 */ /* 0x000fc60007ffe0ff */
[C---:B------:R-:W-:Y:S02]  /*1990*/  IMAD R27, R10.reuse, UR7, R15 ;  /* 0x000000070a1b7c24 */ /* 0x040fe4000f8e020f */
[----:B------:R-:W-:-:S04]  /*19a0*/  IMAD.WIDE.U32 R14, R10, UR6, R12 ;  /* 0x000000060a0e7c25 */ /* 0x000fc8000f8e000c */
[----:B------:R-:W-:Y:S02]  /*19b0*/  IMAD.IADD R15, R15, 0x1, R27 ;  /* 0x000000010f0f7824 */ /* 0x000fe400078e021b */
[----:B------:R-:W-:Y:S02]  /*19c0*/  IMAD R27, R9, UR7, R24 ;  /* 0x00000007091b7c24 */ /* 0x000fe4000f8e0218 */
[----:B------:R-:W4:Y:S01]  /*19d0*/  LDS R24, [R19] ;  /* 0x0000000013187984 */ /* 0x000f220000000800 */
[----:B------:R-:W-:-:S03]  /*19e0*/  VIADD R10, R10, 0x8 ;  /* 0x000000080a0a7836 */ /* 0x000fc60000000000 */
[----:B0-----:R0:W-:Y:S04]  /*19f0*/  STG.E desc[UR8][R16.64], R23 ;  /* 0x0000001710007986 */ /* 0x0011e8000c101908 */
[----:B-1----:R1:W-:Y:S04]  /*1a00*/  STG.E desc[UR8][R14.64], R25 ;  /* 0x000000190e007986 */ /* 0x0023e8000c101908 */
[----:B------:R-:W5:Y:S01]  /*1a10*/  LDS R23, [R19+0x4] ;  /* 0x0000040013177984 */ /* 0x000f620000000800 */
[C---:B0-----:R-:W-:Y:S01]  /*1a20*/  IMAD.WIDE.U32 R16, R9.reuse, UR6, R12 ;  /* 0x0000000609107c25 */ /* 0x041fe2000f8e000c */
[----:B------:R-:W-:-:S03]  /*1a30*/  IADD3 R9, PT, PT, R9, 0x8, RZ ;  /* 0x0000000809097810 */ /* 0x000fc60007ffe0ff */
[----:B-1----:R-:W-:Y:S01]  /*1a40*/  IMAD.WIDE.U32 R14, R8, UR6, R12 ;  /* 0x00000006080e7c25 */ /* 0x002fe2000f8e000c */
[----:B------:R-:W-:Y:S02]  /*1a50*/  IADD3 R17, PT, PT, R17, R27, RZ ;  /* 0x0000001b11117210 */ /* 0x000fe40007ffe0ff */
[----:B------:R-:W-:Y:S01]  /*1a60*/  SHF.R.S32.HI R25, RZ, 0x1f, R7 ;  /* 0x0000001fff197819 */ /* 0x000fe20000011407 */
[----:B------:R-:W-:Y:S02]  /*1a70*/  IMAD R27, R26, UR6, RZ ;  /* 0x000000061a1b7c24 */ /* 0x000fe4000f8e02ff */
[----:B--2---:R0:W-:Y:S02]  /*1a80*/  STG.E desc[UR8][R16.64], R22 ;  /* 0x0000001610007986 */ /* 0x0041e4000c101908 */
[C---:B------:R-:W-:Y:S01]  /*1a90*/  IMAD R27, R8.reuse, UR7, R27 ;  /* 0x00000007081b7c24 */ /* 0x040fe2000f8e021b */
[----:B------:R-:W-:Y:S01]  /*1aa0*/  IADD3 R8, PT, PT, R8, 0x8, RZ ;  /* 0x0000000808087810 */ /* 0x000fe20007ffe0ff */
[----:B------:R-:W1:Y:S01]  /*1ab0*/  LDS R22, [R19+0x8] ;  /* 0x0000080013167984 */ /* 0x000e620000000800 */
[----:B------:R-:W-:Y:S01]  /*1ac0*/  IMAD R26, R25, UR6, RZ ;  /* 0x00000006191a7c24 */ /* 0x000fe2000f8e02ff */
[----:B------:R-:W-:-:S02]  /*1ad0*/  SHF.R.S32.HI R25, RZ, 0x1f, R6 ;  /* 0x0000001fff197819 */ /* 0x000fc40000011406 */
[----:B------:R-:W-:Y:S01]  /*1ae0*/  IADD3 R15, PT, PT, R15, R27, RZ ;  /* 0x0000001b0f0f7210 */ /* 0x000fe20007ffe0ff */
[----:B------:R-:W-:Y:S01]  /*1af0*/  IMAD R27, R7, UR7, R26 ;  /* 0x00000007071b7c24 */ /* 0x000fe2000f8e021a */
[----:B------:R-:W-:Y:S01]  /*1b00*/  SHF.R.S32.HI R26, RZ, 0x1f, R4 ;  /* 0x0000001fff1a7819 */ /* 0x000fe20000011404 */
[----:B------:R-:W-:Y:S02]  /*1b10*/  IMAD R25, R25, UR6, RZ ;  /* 0x0000000619197c24 */ /* 0x000fe4000f8e02ff */
[----:B---3--:R2:W-:Y:S01]  /*1b20*/  STG.E desc[UR8][R14.64], R21 ;  /* 0x000000150e007986 */ /* 0x0085e2000c101908 */
[C---:B0-----:R-:W-:Y:S01]  /*1b30*/  IMAD.WIDE.U32 R16, R7.reuse, UR6, R12 ;  /* 0x0000000607107c25 */ /* 0x041fe2000f8e000c */
[----:B------:R-:W-:Y:S02]  /*1b40*/  IADD3 R7, PT, PT, R7, 0x8, RZ ;  /* 0x0000000807077810 */ /* 0x000fe40007ffe0ff */
[----:B------:R0:W3:Y:S01]  /*1b50*/  LDS R21, [R19+0xc] ;  /* 0x00000c0013157984 */ /* 0x0000e20000000800 */
[----:B------:R-:W-:Y:S01]  /*1b60*/  IMAD R25, R6, UR7, R25 ;  /* 0x0000000706197c24 */ /* 0x000fe2000f8e0219 */
[----:B------:R-:W-:Y:S01]  /*1b70*/  IADD3 R17, PT, PT, R17, R27, RZ ;  /* 0x0000001b11117210 */ /* 0x000fe20007ffe0ff */
[----:B------:R-:W-:-:S04]  /*1b80*/  IMAD R27, R26, UR6, RZ ;  /* 0x000000061a1b7c24 */ /* 0x000fc8000f8e02ff */
[----:B----4-:R4:W-:Y:S01]  /*1b90*/  STG.E desc[UR8][R16.64], R24 ;  /* 0x0000001810007986 */ /* 0x0109e2000c101908 */
[----:B--2---:R-:W-:-:S04]  /*1ba0*/  IMAD.WIDE.U32 R14, R6, UR6, R12 ;  /* 0x00000006060e7c25 */ /* 0x004fc8000f8e000c */
[----:B------:R-:W-:Y:S01]  /*1bb0*/  IMAD.IADD R15, R15, 0x1, R25 ;  /* 0x000000010f0f7824 */ /* 0x000fe200078e0219 */
[----:B------:R-:W-:Y:S01]  /*1bc0*/  SHF.R.S32.HI R25, RZ, 0x1f, R18 ;  /* 0x0000001fff197819 */ /* 0x000fe20000011412 */
[C---:B------:R-:W-:Y:S02]  /*1bd0*/  IMAD R27, R4.reuse, UR7, R27 ;  /* 0x00000007041b7c24 */ /* 0x040fe4000f8e021b */
[----:B0-----:R-:W-:Y:S01]  /*1be0*/  VIADD R19, R19, 0x20 ;  /* 0x0000002013137836 */ /* 0x001fe20000000000 */
[----:B-----5:R0:W-:Y:S01]  /*1bf0*/  STG.E desc[UR8][R14.64], R23 ;  /* 0x000000170e007986 */ /* 0x0201e2000c101908 */
[----:B------:R-:W-:Y:S02]  /*1c00*/  IMAD R25, R25, UR6, RZ ;  /* 0x0000000619197c24 */ /* 0x000fe4000f8e02ff */
[C---:B----4-:R-:W-:Y:S01]  /*1c10*/  IMAD.WIDE.U32 R16, R4.reuse, UR6, R12 ;  /* 0x0000000604107c25 */ /* 0x050fe2000f8e000c */
[----:B------:R-:W-:-:S03]  /*1c20*/  IADD3 R4, PT, PT, R4, 0x8, RZ ;  /* 0x0000000804047810 */ /* 0x000fc60007ffe0ff */
[----:B------:R-:W-:Y:S01]  /*1c30*/  IMAD R25, R18, UR7, R25 ;  /* 0x0000000712197c24 */ /* 0x000fe2000f8e0219 */
[----:B------:R-:W-:Y:S01]  /*1c40*/  IADD3 R17, PT, PT, R17, R27, RZ ;  /* 0x0000001b11117210 */ /* 0x000fe20007ffe0ff */
[----:B------:R-:W-:Y:S02]  /*1c50*/  VIADD R6, R6, 0x8 ;  /* 0x0000000806067836 */ /* 0x000fe40000000000 */
[C---:B0-----:R-:W-:Y:S02]  /*1c60*/  IMAD.WIDE.U32 R14, R18.reuse, UR6, R12 ;  /* 0x00000006120e7c25 */ /* 0x041fe4000f8e000c */
[----:B-1----:R0:W-:Y:S01]  /*1c70*/  STG.E desc[UR8][R16.64], R22 ;  /* 0x0000001610007986 */ /* 0x0021e2000c101908 */
[----:B------:R-:W-:Y:S02]  /*1c80*/  IADD3 R18, PT, PT, R18, 0x8, RZ ;  /* 0x0000000812127810 */ /* 0x000fe40007ffe0ff */
[----:B------:R-:W-:-:S05]  /*1c90*/  IADD3 R15, PT, PT, R15, R25, RZ ;  /* 0x000000190f0f7210 */ /* 0x000fca0007ffe0ff */
[----:B---3--:R0:W-:Y:S01]  /*1ca0*/  STG.E desc[UR8][R14.64], R21 ;  /* 0x000000150e007986 */ /* 0x0081e2000c101908 */
[----:B------:R-:W-:Y:S05]  /*1cb0*/  @P0 BRA `(.L_x_56) ;  /* 0xfffffff800f00947 */ /* 0x000fea000383ffff */
[----:B------:R-:W-:Y:S05]  /*1cc0*/  BSYNC.RECONVERGENT B1 ;  /* 0x0000000000017941 */ /* 0x000fea0003800200 */
.L_x_55:
[----:B------:R-:W-:Y:S05]  /*1cd0*/  BSYNC.RECONVERGENT B0 ;  /* 0x0000000000007941 */ /* 0x000fea0003800200 */
.L_x_54:
[----:B------:R-:W-:-:S13]  /*1ce0*/  LOP3.LUT P0, R4, R5, 0x7, RZ, 0xc0, !PT ;  /* 0x0000000705047812 */ /* 0x000fda000780c0ff */
[----:B------:R-:W-:Y:S05]  /*1cf0*/  @!P0 EXIT ;  /* 0x000000000000894d */ /* 0x000fea0003800000 */
[----:B0-----:R-:W0:Y:S01]  /*1d00*/  S2R R9, SR_CTAID.X ;  /* 0x0000000000097919 */ /* 0x001e220000002500 */
[----:B------:R-:W0:Y:S01]  /*1d10*/  LDC.64 R6, c[0x0][0x388] ;  /* 0x0000e200ff067b82 */ /* 0x000e220000000a00 */
[----:B------:R-:W-:Y:S01]  /*1d20*/  ISETP.GE.U32.AND P0, PT, R4, 0x4, PT ;  /* 0x000000040400780c */ /* 0x000fe20003f06070 */
[----:B------:R-:W-:Y:S01]  /*1d30*/  BSSY.RECONVERGENT B0, `(.L_x_57) ;  /* 0x000002c000007945 */ /* 0x000fe20003800200 */
[----:B------:R-:W-:-:S04]  /*1d40*/  LOP3.LUT R16, R5, 0x3, RZ, 0xc0, !PT ;  /* 0x0000000305107812 */ /* 0x000fc800078ec0ff */
[----:B------:R-:W-:Y:S01]  /*1d50*/  ISETP.NE.AND P1, PT, R16, RZ, PT ;  /* 0x000000ff1000720c */ /* 0x000fe20003f25270 */
[----:B0-----:R-:W-:-:S06]  /*1d60*/  IMAD.WIDE.U32 R6, R9, 0x4, R6 ;  /* 0x0000000409067825 */ /* 0x001fcc00078e0006 */
[----:B------:R-:W-:Y:S06]  /*1d70*/  @!P0 BRA `(.L_x_58) ;  /* 0x00000000009c8947 */ /* 0x000fec0003800000 */
[----:B------:R-:W0:Y:S01]  /*1d80*/  S2UR UR5, SR_CgaCtaId ;  /* 0x00000000000579c3 */ /* 0x000e220000008800 */
[----:B------:R-:W-:Y:S01]  /*1d90*/  UMOV UR4, 0x400 ;  /* 0x0000040000047882 */ /* 0x000fe20000000000 */
[----:B------:R-:W-:Y:S02]  /*1da0*/  IADD3 R4, PT, PT, R3, R0, RZ ;  /* 0x0000000003047210 */ /* 0x000fe40007ffe0ff */
[C---:B------:R-:W-:Y:S02]  /*1db0*/  IADD3 R13, PT, PT, R0.reuse, R2, RZ ;  /* 0x00000002000d7210 */ /* 0x040fe40007ffe0ff */
[----:B------:R-:W-:Y:S02]  /*1dc0*/  IADD3 R0, PT, PT, R0, 0x4, RZ ;  /* 0x0000000400007810 */ /* 0x000fe40007ffe0ff */
[----:B------:R-:W-:Y:S01]  /*1dd0*/  SHF.R.S32.HI R10, RZ, 0x1f, R13 ;  /* 0x0000001fff0a7819 */ /* 0x000fe2000001140d */
[C---:B------:R-:W-:Y:S01]  /*1de0*/  VIADD R11, R13.reuse, 0x2 ;  /* 0x000000020d0b7836 */ /* 0x040fe20000000000 */
[----:B------:R-:W-:-:S02]  /*1df0*/  IADD3 R15, PT, PT, R13, 0x1, RZ ;  /* 0x000000010d0f7810 */ /* 0x000fc40007ffe0ff */
[----:B------:R-:W-:Y:S02]  /*1e00*/  IADD3 R9, PT, PT, R13, 0x3, RZ ;  /* 0x000000030d097810 */ /* 0x000fe40007ffe0ff */
[----:B------:R-:W-:Y:S02]  /*1e10*/  SHF.R.S32.HI R14, RZ, 0x1f, R11 ;  /* 0x0000001fff0e7819 */ /* 0x000fe4000001140b */
[----:B------:R-:W-:Y:S01]  /*1e20*/  SHF.R.S32.HI R18, RZ, 0x1f, R9 ;  /* 0x0000001fff127819 */ /* 0x000fe20000011409 */
[----:B0-----:R-:W-:-:S06]  /*1e30*/  ULEA UR4, UR5, UR4, 0x18 ;  /* 0x0000000405047291 */ /* 0x001fcc000f8ec0ff */
[----:B------:R-:W-:-:S05]  /*1e40*/  LEA R8, R4, UR4, 0x2 ;  /* 0x0000000404087c11 */ /* 0x000fca000f8e10ff */
[----:B------:R-:W0:Y:S01]  /*1e50*/  LDS R21, [R8] ;  /* 0x0000000008157984 */ /* 0x000e220000000800 */
[----:B------:R-:W1:Y:S03]  /*1e60*/  LDCU.64 UR4, c[0x0][0x398] ;  /* 0x00007300ff0477ac */ /* 0x000e660008000a00 */
[----:B------:R-:W2:Y:S04]  /*1e70*/  LDS R19, [R8+0x4] ;  /* 0x0000040008137984 */ /* 0x000ea80000000800 */
[----:B------:R-:W3:Y:S04]  /*1e80*/  LDS R17, [R8+0x8] ;  /* 0x0000080008117984 */ /* 0x000ee80000000800 */
[----:B------:R4:W5:Y:S01]  /*1e90*/  LDS R4, [R8+0xc] ;  /* 0x00000c0008047984 */ /* 0x0009620000000800 */
[----:B-1----:R-:W-:Y:S01]  /*1ea0*/  IMAD R12, R10, UR4, RZ ;  /* 0x000000040a0c7c24 */ /* 0x002fe2000f8e02ff */
[----:B------:R-:W-:Y:S01]  /*1eb0*/  SHF.R.S32.HI R10, RZ, 0x1f, R15 ;  /* 0x0000001fff0a7819 */ /* 0x000fe2000001140f */
[----:B----4-:R-:W-:-:S02]  /*1ec0*/  IMAD R8, R14, UR4, RZ ;  /* 0x000000040e087c24 */ /* 0x010fc4000f8e02ff */
[----:B------:R-:W-:Y:S02]  /*1ed0*/  IMAD R18, R18, UR4, RZ ;  /* 0x0000000412127c24 */ /* 0x000fe4000f8e02ff */
[----:B------:R-:W-:Y:S02]  /*1ee0*/  IMAD R10, R10, UR4, RZ ;  /* 0x000000040a0a7c24 */ /* 0x000fe4000f8e02ff */
[C---:B------:R-:W-:Y:S02]  /*1ef0*/  IMAD R25, R13.reuse, UR5, R12 ;  /* 0x000000050d197c24 */ /* 0x040fe4000f8e020c */
[----:B------:R-:W-:-:S04]  /*1f00*/  IMAD.WIDE.U32 R12, R13, UR4, R6 ;  /* 0x000000040d0c7c25 */ /* 0x000fc8000f8e0006 */
[----:B------:R-:W-:Y:S01]  /*1f10*/  IMAD R27, R15, UR5, R10 ;  /* 0x000000050f1b7c24 */ /* 0x000fe2000f8e020a */
[----:B------:R-:W-:Y:S01]  /*1f20*/  IADD3 R13, PT, PT, R13, R25, RZ ;  /* 0x000000190d0d7210 */ /* 0x000fe20007ffe0ff */
[----:B------:R-:W-:-:S04]  /*1f30*/  IMAD.WIDE.U32 R14, R15, UR4, R6 ;  /* 0x000000040f0e7c25 */ /* 0x000fc8000f8e0006 */
[----:B------:R-:W-:Y:S01]  /*1f40*/  IMAD R29, R11, UR5, R8 ;  /* 0x000000050b1d7c24 */ /* 0x000fe2000f8e0208 */
[----:B------:R-:W-:Y:S01]  /*1f50*/  IADD3 R15, PT, PT, R15, R27, RZ ;  /* 0x0000001b0f0f7210 */ /* 0x000fe20007ffe0ff */
[----:B------:R-:W-:Y:S01]  /*1f60*/  IMAD R23, R9, UR5, R18 ;  /* 0x0000000509177c24 */ /* 0x000fe2000f8e0212 */
[----:B0-----:R0:W-:Y:S01]  /*1f70*/  STG.E desc[UR8][R12.64], R21 ;  /* 0x000000150c007986 */ /* 0x0011e2000c101908 */
[----:B------:R-:W-:-:S03]  /*1f80*/  IMAD.WIDE.U32 R10, R11, UR4, R6 ;  /* 0x000000040b0a7c25 */ /* 0x000fc6000f8e0006 */
[----:B--2---:R0:W-:Y:S01]  /*1f90*/  STG.E desc[UR8][R14.64], R19 ;  /* 0x000000130e007986 */ /* 0x0041e2000c101908 */
[----:B------:R-:W-:-:S04]  /*1fa0*/  IMAD.WIDE.U32 R8, R9, UR4, R6 ;  /* 0x0000000409087c25 */ /* 0x000fc8000f8e0006 */
[----:B------:R-:W-:Y:S01]  /*1fb0*/  IMAD.IADD R11, R11, 0x1, R29 ;  /* 0x000000010b0b7824 */ /* 0x000fe200078e021d */
[----:B------:R-:W-:-:S04]  /*1fc0*/  IADD3 R9, PT, PT, R9, R23, RZ ;  /* 0x0000001709097210 */ /* 0x000fc80007ffe0ff */
[----:B---3--:R0:W-:Y:S04]  /*1fd0*/  STG.E desc[UR8][R10.64], R17 ;  /* 0x000000110a007986 */ /* 0x0081e8000c101908 */
[----:B-----5:R0:W-:Y:S02]  /*1fe0*/  STG.E desc[UR8][R8.64], R4 ;  /* 0x0000000408007986 */ /* 0x0201e4000c101908 */
.L_x_58:
[----:B------:R-:W-:Y:S05]  /*1ff0*/  BSYNC.RECONVERGENT B0 ;  /* 0x0000000000007941 */ /* 0x000fea0003800200 */
.L_x_57:
[----:B------:R-:W-:Y:S05]  /*2000*/  @!P1 EXIT ;  /* 0x000000000000994d */ /* 0x000fea0003800000 */
[----:B------:R-:W-:Y:S01]  /*2010*/  ISETP.NE.AND P0, PT, R16, 0x1, PT ;  /* 0x000000011000780c */ /* 0x000fe20003f05270 */
[----:B------:R-:W-:Y:S01]  /*2020*/  BSSY.RECONVERGENT B0, `(.L_x_59) ;  /* 0x000001b000007945 */ /* 0x000fe20003800200 */
[----:B------:R-:W-:-:S04]  /*2030*/  LOP3.LUT R5, R5, 0x1, RZ, 0xc0, !PT ;  /* 0x0000000105057812 */ /* 0x000fc800078ec0ff */
[----:B------:R-:W-:-:S07]  /*2040*/  ISETP.NE.U32.AND P1, PT, R5, 0x1, PT ;  /* 0x000000010500780c */ /* 0x000fce0003f25070 */
[----:B------:R-:W-:Y:S06]  /*2050*/  @!P0 BRA `(.L_x_60) ;  /* 0x00000000005c8947 */ /* 0x000fec0003800000 */
[----:B------:R-:W1:Y:S01]  /*2060*/  S2UR UR5, SR_CgaCtaId ;  /* 0x00000000000579c3 */ /* 0x000e620000008800 */
[----:B------:R-:W-:Y:S01]  /*2070*/  UMOV UR4, 0x400 ;  /* 0x0000040000047882 */ /* 0x000fe20000000000 */
[----:B0-----:R-:W-:Y:S01]  /*2080*/  IADD3 R4, PT, PT, R3, R0, RZ ;  /* 0x0000000003047210 */ /* 0x001fe20007ffe0ff */
[C---:B------:R-:W-:Y:S02]  /*2090*/  IMAD.IADD R5, R0.reuse, 0x1, R2 ;  /* 0x0000000100057824 */ /* 0x040fe400078e0202 */
[----:B------:R-:W-:-:S03]  /*20a0*/  VIADD R0, R0, 0x2 ;  /* 0x0000000200007836 */ /* 0x000fc60000000000 */
[----:B------:R-:W-:-:S04]  /*20b0*/  IADD3 R9, PT, PT, R5, 0x1, RZ ;  /* 0x0000000105097810 */ /* 0x000fc80007ffe0ff */
[----:B------:R-:W-:Y:S01]  /*20c0*/  SHF.R.S32.HI R10, RZ, 0x1f, R9 ;  /* 0x0000001fff0a7819 */ /* 0x000fe20000011409 */
[----:B-1----:R-:W-:-:S06]  /*20d0*/  ULEA UR4, UR5, UR4, 0x18 ;  /* 0x0000000405047291 */ /* 0x002fcc000f8ec0ff */
[----:B------:R-:W-:Y:S02]  /*20e0*/  LEA R8, R4, UR4, 0x2 ;  /* 0x0000000404087c11 */ /* 0x000fe4000f8e10ff */
[----:B------:R-:W-:-:S03]  /*20f0*/  SHF.R.S32.HI R4, RZ, 0x1f, R5 ;  /* 0x0000001fff047819 */ /* 0x000fc60000011405 */
[----:B------:R-:W0:Y:S01]  /*2100*/  LDS R11, [R8] ;  /* 0x00000000080b7984 */ /* 0x000e220000000800 */
[----:B------:R-:W1:Y:S03]  /*2110*/  LDCU.64 UR4, c[0x0][0x398] ;  /* 0x00007300ff0477ac */ /* 0x000e660008000a00 */
[----:B------:R2:W3:Y:S01]  /*2120*/  LDS R15, [R8+0x4] ;  /* 0x00000400080f7984 */ /* 0x0004e20000000800 */
[----:B-1----:R-:W-:Y:S02]  /*2130*/  IMAD R4, R4, UR4, RZ ;  /* 0x0000000404047c24 */ /* 0x002fe4000f8e02ff */
[----:B------:R-:W-:Y:S02]  /*2140*/  IMAD R10, R10, UR4, RZ ;  /* 0x000000040a0a7c24 */ /* 0x000fe4000f8e02ff */
[C---:B------:R-:W-:Y:S02]  /*2150*/  IMAD R13, R5.reuse, UR5, R4 ;  /* 0x00000005050d7c24 */ /* 0x040fe4000f8e0204 */
[----:B------:R-:W-:-:S04]  /*2160*/  IMAD.WIDE.U32 R4, R5, UR4, R6 ;  /* 0x0000000405047c25 */ /* 0x000fc8000f8e0006 */
[----:B------:R-:W-:Y:S01]  /*2170*/  IMAD R17, R9, UR5, R10 ;  /* 0x0000000509117c24 */ /* 0x000fe2000f8e020a */
[----:B------:R-:W-:Y:S01]  /*2180*/  IADD3 R5, PT, PT, R5, R13, RZ ;  /* 0x0000000d05057210 */ /* 0x000fe20007ffe0ff */
[----:B--2---:R-:W-:-:S05]  /*2190*/  IMAD.WIDE.U32 R8, R9, UR4, R6 ;  /* 0x0000000409087c25 */ /* 0x004fca000f8e0006 */
[----:B------:R-:W-:Y:S01]  /*21a0*/  IADD3 R9, PT, PT, R9, R17, RZ ;  /* 0x0000001109097210 */ /* 0x000fe20007ffe0ff */
[----:B0-----:R1:W-:Y:S04]  /*21b0*/  STG.E desc[UR8][R4.64], R11 ;  /* 0x0000000b04007986 */ /* 0x0013e8000c101908 */
[----:B---3--:R1:W-:Y:S02]  /*21c0*/  STG.E desc[UR8][R8.64], R15 ;  /* 0x0000000f08007986 */ /* 0x0083e4000c101908 */
.L_x_60:
[----:B------:R-:W-:Y:S05]  /*21d0*/  BSYNC.RECONVERGENT B0 ;  /* 0x0000000000007941 */ /* 0x000fea0003800200 */
.L_x_59:
[----:B------:R-:W-:Y:S05]  /*21e0*/  @P1 EXIT ;  /* 0x000000000000194d */ /* 0x000fea0003800000 */
[----:B------:R-:W2:Y:S01]  /*21f0*/  S2UR UR5, SR_CgaCtaId ;  /* 0x00000000000579c3 */ /* 0x000ea20000008800 */
[----:B------:R-:W-:Y:S01]  /*2200*/  UMOV UR4, 0x400 ;  /* 0x0000040000047882 */ /* 0x000fe20000000000 */
[----:B------:R-:W-:Y:S01]  /*2210*/  IADD3 R3, PT, PT, R3, R0, RZ ;  /* 0x0000000003037210 */ /* 0x000fe20007ffe0ff */
[----:B--2---:R-:W-:-:S06]  /*2220*/  ULEA UR4, UR5, UR4, 0x18 ;  /* 0x0000000405047291 */ /* 0x004fcc000f8ec0ff */
[----:B01----:R-:W-:Y:S02]  /*2230*/  LEA R4, R3, UR4, 0x2 ;  /* 0x0000000403047c11 */ /* 0x003fe4000f8e10ff */
[----:B------:R-:W-:-:S03]  /*2240*/  IADD3 R3, PT, PT, R0, R2, RZ ;  /* 0x0000000200037210 */ /* 0x000fc60007ffe0ff */
[----:B------:R-:W0:Y:S01]  /*2250*/  LDS R5, [R4] ;  /* 0x0000000004057984 */ /* 0x000e220000000800 */
[----:B------:R-:W1:Y:S01]  /*2260*/  LDCU.64 UR4, c[0x0][0x398] ;  /* 0x00007300ff0477ac */ /* 0x000e620008000a00 */
[----:B------:R-:W-:-:S05]  /*2270*/  SHF.R.S32.HI R0, RZ, 0x1f, R3 ;  /* 0x0000001fff007819 */ /* 0x000fca0000011403 */
[----:B-1----:R-:W-:Y:S02]  /*2280*/  IMAD R0, R0, UR4, RZ ;  /* 0x0000000400007c24 */ /* 0x002fe4000f8e02ff */
[----:B------:R-:W-:-:S04]  /*2290*/  IMAD.WIDE.U32 R6, R3, UR4, R6 ;  /* 0x0000000403067c25 */ /* 0x000fc8000f8e0006 */
[----:B------:R-:W-:-:S05]  /*22a0*/  IMAD R3, R3, UR5, R0 ;  /* 0x0000000503037c24 */ /* 0x000fca000f8e0200 */
[----:B------:R-:W-:-:S05]  /*22b0*/  IADD3 R7, PT, PT, R7, R3, RZ ;  /* 0x0000000307077210 */ /* 0x000fca0007ffe0ff */
[----:B0-----:R-:W-:Y:S01]  /*22c0*/  STG.E desc[UR8][R6.64], R5 ;  /* 0x0000000506007986 */ /* 0x001fe2000c101908 */
[----:B------:R-:W-:Y:S05]  /*22d0*/  EXIT ;  /* 0x000000000000794d */ /* 0x000fea0003800000 */
.L_x_61:
        /* <DEDUP_REMOVED lines=10> */
.L_x_70:


//--------------------- .nv.shared._Z5dummyv      --------------------------
	.section	.nv.shared._Z5dummyv,"aw",@nobits
	.sectionflags	@""
	.align	16
	.zero		1024


//--------------------- .nv.shared.reserved.0     --------------------------
	.section	.nv.shared.reserved.0,"aw",@nobits
	.weak		__nv_reservedSMEM_offset_0_alias
	.size		__nv_reservedSMEM_offset_0_alias, 0, 64
	.other		__nv_reservedSMEM_offset_0_alias,@"STO_CUDA_RESERVED_SHARED STV_DEFAULT"
__nv_reservedSMEM_offset_0_alias:
	.zero		0
	.zero		64


//--------------------- .nv.shared._Z12computeNormsPfmS_S_iiii --------------------------
	.section	.nv.shared._Z12computeNormsPfmS_S_iiii,"aw",@nobits
	.sectionflags	@""
	.align	16
	.zero		1024


//--------------------- .nv.shared._Z22computeVarianceSquaresPfmS_iiii --------------------------
	.section	.nv.shared._Z22computeVarianceSquaresPfmS_iiii,"aw",@nobits
	.sectionflags	@""
	.align	16
	.zero		1024


//--------------------- .nv.shared._Z16computeFinalSumsPfmiiiiS_ --------------------------
	.section	.nv.shared._Z16computeFinalSumsPfmiiiiS_,"aw",@nobits
	.sectionflags	@""
	.align	16
	.zero		1024


//--------------------- .nv.shared._Z11computeSumsPfS_mmiiiii --------------------------
	.section	.nv.shared._Z11computeSumsPfS_mmiiiii,"aw",@nobits
	.sectionflags	@""
	.align	16
	.zero		1024


//--------------------- .nv.constant0._Z5dummyv   --------------------------
	.section	.nv.constant0._Z5dummyv,"a",@progbits
	.sectionflags	@""
	.align	4
.nv.constant0._Z5dummyv:
	.zero		896


//--------------------- .nv.constant0._Z12computeNormsPfmS_S_iiii --------------------------
	.section	.nv.constant0._Z12computeNormsPfmS_S_iiii,"a",@progbits
	.sectionflags	@""
	.align	4
.nv.constant0._Z12computeNormsPfmS_S_iiii:
	.zero		944


//--------------------- .nv.constant0._Z22computeVarianceSquaresPfmS_iiii --------------------------
	.section	.nv.constant0._Z22computeVarianceSquaresPfmS_iiii,"a",@progbits
	.sectionflags	@""
	.align	4
.nv.constant0._Z22computeVarianceSquaresPfmS_iiii:
	.zero		936


//--------------------- .nv.constant0._Z16computeFinalSumsPfmiiiiS_ --------------------------
	.section	.nv.constant0._Z16computeFinalSumsPfmiiiiS_,"a",@progbits
	.sectionflags	@""
	.align	4
.nv.constant0._Z16computeFinalSumsPfmiiiiS_:
	.zero		936


//--------------------- .nv.constant0._Z11computeSumsPfS_mmiiiii --------------------------
	.section	.nv.constant0._Z11computeSumsPfS_mmiiiii,"a",@progbits
	.sectionflags	@""
	.align	4
.nv.constant0._Z11computeSumsPfS_mmiiiii:
	.zero		948


//--------------------- SYMBOLS --------------------------

	.type		.nv.reservedSmem.offset0,@object
	.size		.nv.reservedSmem.offset0,0x4
	.type		.nv.reservedSmem.cap,@object
	.size		.nv.reservedSmem.cap,0x4
